// auto-generated by cutlass_sweep.fmha — config: {"arch": "sm_90", "direction": "fwd", "dtype": "fp16", "head_dim": 224, "mask": "residual", "schedule": "cooperative", "tile_kv": 64, "tile_q": 128}
#include "cutlass/cutlass.h"
#include "cute/tensor.hpp"
#include "cutlass/device_kernel.h"
#include "cutlass/kernel_hardware_info.h"
#include "88_hopper_fmha/collective/fmha_fusion.hpp"
#include "88_hopper_fmha/kernel/fmha_kernel_builder.hpp"

using namespace cute;
using Element = cutlass::half_t;
using TileShape = Shape<_128, _64, _224>;
using StrideQ = cute::tuple<int, _1, cute::tuple<int, int>>;
using StrideK = cute::tuple<int, _1, cute::tuple<int, int>>;
using StrideV = cute::tuple<int, cute::_1, cute::tuple<int, int>>;

using Kernel = typename cutlass::fmha::kernel::FmhaBuilder<
    Element, float, float,
    TileShape, StrideQ, StrideK, StrideV,
    cutlass::fmha::collective::ResidualFusion,
    cutlass::gemm::KernelTmaWarpSpecializedCooperative
  >::Kernel;

auto* _anchor = &cutlass::device_kernel<Kernel>;


// ===== COMPILED SASS (sm_90a) =====

	.target	sm_90a

	.elftype	@"ET_EXEC"


//--------------------- .note.nv.tkinfo           --------------------------
	.section	.note.nv.tkinfo,"",@"SHT_NOTE"
	.sectionflags	@"SHF_NOTE_NV_TKINFO"
	.tkinfo
        /*0018*/ 	.word	0x00000002
        /*0030*/ 	.string	""
        /*0030*/ 	.string	"ptxas"
        /*0030*/ 	.string	"Cuda compilation tools, release 13.0, V13.0.88"
        /*0030*/ 	.string	"Build cuda_13.0.r13.0/compiler.36424714_0"
        /*0030*/ 	.string	"-arch sm_90a -m 64 "



//--------------------- .note.nv.cuinfo           --------------------------
	.section	.note.nv.cuinfo,"",@"SHT_NOTE"
	.sectionflags	@"SHF_NOTE_NV_CUINFO"
        /*0018*/ 	.short	0x0002
        /*001a*/ 	.short	0x005a
        /*001c*/ 	.short	0x0082
	.zero		2


//--------------------- .nv.info                  --------------------------
	.section	.nv.info,"",@"SHT_CUDA_INFO"
	.align	4


	//----- nvinfo : EIATTR_REGCOUNT
	.align		4
        /*0000*/ 	.byte	0x04, 0x2f
        /*0002*/ 	.short	(.L_16 - .L_15)
	.align		4
.L_15:
        /*0004*/ 	.word	index@(_ZN7cutlass13device_kernelINS_4fmha6kernel28FmhaKernelTmaWarpSpecializedINS1_10collective30FmhaMainloopTmaWarpSpecializedINS_6half_tEffN4cute5tupleIJNS7_1CILi128EEENS9_ILi64EEENS9_ILi224EEEEEENS8_IJiNS9_ILi1EEENS8_IJiiEEEEEESG_SG_NS4_14ResidualFusionEJEEENS4_15FmhaFwdEpilogueIS6_fNS8_IJSB_SC_SB_EEEEENS2_23IndividualTileSchedulerEJEEEEEvNT_6ParamsE)
        /*0008*/ 	.word	0x000000a8


	//----- nvinfo : EIATTR_FRAME_SIZE
	.align		4
.L_16:
        /*000c*/ 	.byte	0x04, 0x11
        /*000e*/ 	.short	(.L_18 - .L_17)
	.align		4
.L_17:
        /*0010*/ 	.word	index@($__internal_0_$__cuda_sm20_rcp_rn_f32_slowpath)
        /*0014*/ 	.word	0x00000000


	//----- nvinfo : EIATTR_FRAME_SIZE
	.align		4
.L_18:
        /*0018*/ 	.byte	0x04, 0x11
        /*001a*/ 	.short	(.L_20 - .L_19)
	.align		4
.L_19:
        /*001c*/ 	.word	index@(_ZN7cutlass13device_kernelINS_4fmha6kernel28FmhaKernelTmaWarpSpecializedINS1_10collective30FmhaMainloopTmaWarpSpecializedINS_6half_tEffN4cute5tupleIJNS7_1CILi128EEENS9_ILi64EEENS9_ILi224EEEEEENS8_IJiNS9_ILi1EEENS8_IJiiEEEEEESG_SG_NS4_14ResidualFusionEJEEENS4_15FmhaFwdEpilogueIS6_fNS8_IJSB_SC_SB_EEEEENS2_23IndividualTileSchedulerEJEEEEEvNT_6ParamsE)
        /*0020*/ 	.word	0x00000000


	//----- nvinfo : EIATTR_MIN_STACK_SIZE
	.align		4
.L_20:
        /*0024*/ 	.byte	0x04, 0x12
        /*0026*/ 	.short	(.L_22 - .L_21)
	.align		4
.L_21:
        /*0028*/ 	.word	index@(_ZN7cutlass13device_kernelINS_4fmha6kernel28FmhaKernelTmaWarpSpecializedINS1_10collective30FmhaMainloopTmaWarpSpecializedINS_6half_tEffN4cute5tupleIJNS7_1CILi128EEENS9_ILi64EEENS9_ILi224EEEEEENS8_IJiNS9_ILi1EEENS8_IJiiEEEEEESG_SG_NS4_14ResidualFusionEJEEENS4_15FmhaFwdEpilogueIS6_fNS8_IJSB_SC_SB_EEEEENS2_23IndividualTileSchedulerEJEEEEEvNT_6ParamsE)
        /*002c*/ 	.word	0x00000000
.L_22:


//--------------------- .nv.compat                --------------------------
	.section	.nv.compat,"",@"SHT_CUDA_COMPAT_INFO"
	.align	4
        /*0000*/ 	.byte	0x02, 0x09, 0x01, 0x00, 0x02, 0x02, 0x04, 0x00, 0x02, 0x05, 0x05, 0x00, 0x03, 0x07, 0x01, 0x01
        /*0010*/ 	.byte	0x02, 0x03, 0x01, 0x00, 0x02, 0x06, 0x01, 0x00, 0x04, 0x0b, 0x08, 0x00, 0x00, 0x00, 0x00, 0x00
        /*0020*/ 	.byte	0x00, 0x00, 0x00, 0x00


//--------------------- .nv.info._ZN7cutlass13device_kernelINS_4fmha6kernel28FmhaKernelTmaWarpSpecializedINS1_10collective30FmhaMainloopTmaWarpSpecializedINS_6half_tEffN4cute5tupleIJNS7_1CILi128EEENS9_ILi64EEENS9_ILi224EEEEEENS8_IJiNS9_ILi1EEENS8_IJiiEEEEEESG_SG_NS4_14ResidualFusionEJEEENS4_15FmhaFwdEpilogueIS6_fNS8_IJSB_SC_SB_EEEEENS2_23IndividualTileSchedulerEJEEEEEvNT_6ParamsE --------------------------
	.section	.nv.info._ZN7cutlass13device_kernelINS_4fmha6kernel28FmhaKernelTmaWarpSpecializedINS1_10collective30FmhaMainloopTmaWarpSpecializedINS_6half_tEffN4cute5tupleIJNS7_1CILi128EEENS9_ILi64EEENS9_ILi224EEEEEENS8_IJiNS9_ILi1EEENS8_IJiiEEEEEESG_SG_NS4_14ResidualFusionEJEEENS4_15FmhaFwdEpilogueIS6_fNS8_IJSB_SC_SB_EEEEENS2_23IndividualTileSchedulerEJEEEEEvNT_6ParamsE,"",@"SHT_CUDA_INFO"
	.sectionflags	@""
	.align	4


	//----- nvinfo : EIATTR_CUDA_API_VERSION
	.align		4
        /*0000*/ 	.byte	0x04, 0x37
        /*0002*/ 	.short	(.L_24 - .L_23)
.L_23:
        /*0004*/ 	.word	0x00000082


	//----- nvinfo : EIATTR_KPARAM_INFO
	.align		4
.L_24:
        /*0008*/ 	.byte	0x04, 0x17
        /*000a*/ 	.short	(.L_26 - .L_25)
.L_25:
        /*000c*/ 	.word	0x00000000
        /*0010*/ 	.short	0x0000
        /*0012*/ 	.short	0x0070
        /*0014*/ 	.byte	0x00, 0xf0, 0x01, 0x20


	//----- nvinfo : EIATTR_SPARSE_MMA_MASK
	.align		4
.L_26:
        /*0018*/ 	.byte	0x03, 0x50
        /*001a*/ 	.short	0x0000


	//----- nvinfo : EIATTR_MAXREG_COUNT
	.align		4
        /*001c*/ 	.byte	0x03, 0x1b
        /*001e*/ 	.short	0x00a8


	//----- nvinfo : EIATTR_NUM_BARRIERS
	.align		4
        /*0020*/ 	.byte	0x02, 0x4c
        /*0022*/ 	.byte	0x02
	.zero		1


	//----- nvinfo : EIATTR_EXTERNS
	.align		4
        /*0024*/ 	.byte	0x04, 0x0f
        /*0026*/ 	.short	(.L_28 - .L_27)


	//   ....[0]....
	.align		4
.L_27:
        /*0028*/ 	.word	index@(__assertfail)


	//----- nvinfo : EIATTR_MERCURY_ISA_VERSION
	.align		4
.L_28:
        /*002c*/ 	.byte	0x03, 0x5f
        /*002e*/ 	.short	0x0101


	//----- nvinfo : EIATTR_INT_WARP_WIDE_INSTR_OFFSETS
	.align		4
        /*0030*/ 	.byte	0x04, 0x31
        /*0032*/ 	.short	(.L_30 - .L_29)


	//   ....[0]....
.L_29:
        /*0034*/ 	.word	0x00000700


	//   ....[1]....
        /*0038*/ 	.word	0x00000710


	//   ....[2]....
        /*003c*/ 	.word	0x00000720


	//   ....[3]....
        /*0040*/ 	.word	0x00000730


	//   ....[4]....
        /*0044*/ 	.word	0x000007a0


	//----- nvinfo : EIATTR_COOP_GROUP_MASK_REGIDS
	.align		4
.L_30:
        /*0048*/ 	.byte	0x04, 0x29
        /*004a*/ 	.short	(.L_32 - .L_31)


	//   ....[0]....
.L_31:
        /*004c*/ 	.word	0xffffffff


	//   ....[1]....
        /*0050*/ 	.word	0xffffffff


	//   ....[2]....
        /*0054*/ 	.word	0xffffffff


	//   ....[3]....
        /*0058*/ 	.word	0xffffffff


	//   ....[4]....
        /*005c*/ 	.word	0xffffffff


	//   ....[5]....
        /*0060*/ 	.word	0xffffffff


	//   ....[6]....
        /*0064*/ 	.word	0xffffffff


	//   ....[7]....
        /*0068*/ 	.word	0xffffffff


	//   ....[8]....
        /*006c*/ 	.word	0xffffffff


	//   ....[9]....
        /*0070*/ 	.word	0xffffffff


	//   ....[10]....
        /*0074*/ 	.word	0xffffffff


	//   ....[11]....
        /*0078*/ 	.word	0xffffffff


	//   ....[12]....
        /*007c*/ 	.word	0xffffffff


	//   ....[13]....
        /*0080*/ 	.word	0xffffffff


	//   ....[14]....
        /*0084*/ 	.word	0xffffffff


	//   ....[15]....
        /*0088*/ 	.word	0xffffffff


	//   ....[16]....
        /*008c*/ 	.word	0xffffffff


	//   ....[17]....
        /*0090*/ 	.word	0xffffffff


	//   ....[18]....
        /*0094*/ 	.word	0xffffffff


	//   ....[19]....
        /*0098*/ 	.word	0xffffffff


	//   ....[20]....
        /*009c*/ 	.word	0xffffffff


	//   ....[21]....
        /*00a0*/ 	.word	0xffffffff


	//----- nvinfo : EIATTR_COOP_GROUP_INSTR_OFFSETS
	.align		4
.L_32:
        /*00a4*/ 	.byte	0x04, 0x28
        /*00a6*/ 	.short	(.L_34 - .L_33)


	//   ....[0]....
.L_33:
        /*00a8*/ 	.word	0x00000050


	//   ....[1]....
        /*00ac*/ 	.word	0x00000080


	//   ....[2]....
        /*00b0*/ 	.word	0x000001b0


	//   ....[3]....
        /*00b4*/ 	.word	0x00000380


	//   ....[4]....
        /*00b8*/ 	.word	0x00000540


	//   ....[5]....
        /*00bc*/ 	.word	0x000006a0


	//   ....[6]....
        /*00c0*/ 	.word	0x00001e80


	//   ....[7]....
        /*00c4*/ 	.word	0x00001f60


	//   ....[8]....
        /*00c8*/ 	.word	0x00001fb0


	//   ....[9]....
        /*00cc*/ 	.word	0x00002080


	//   ....[10]....
        /*00d0*/ 	.word	0x00004260


	//   ....[11]....
        /*00d4*/ 	.word	0x00004290


	//   ....[12]....
        /*00d8*/ 	.word	0x000044f0


	//   ....[13]....
        /*00dc*/ 	.word	0x00004610


	//   ....[14]....
        /*00e0*/ 	.word	0x00006ef0


	//   ....[15]....
        /*00e4*/ 	.word	0x00006f60


	//   ....[16]....
        /*00e8*/ 	.word	0x00007290


	//   ....[17]....
        /*00ec*/ 	.word	0x000073a0


	//   ....[18]....
        /*00f0*/ 	.word	0x00009190


	//   ....[19]....
        /*00f4*/ 	.word	0x000091c0


	//   ....[20]....
        /*00f8*/ 	.word	0x00009200


	//   ....[21]....
        /*00fc*/ 	.word	0x00009220


	//----- nvinfo : EIATTR_REG_RECONFIG
	.align		4
.L_34:
        /*0100*/ 	.byte	0x01, 0x54
	.zero		2


	//----- nvinfo : EIATTR_SYSCALL_OFFSETS
	.align		4
        /*0104*/ 	.byte	0x04, 0x46
        /*0106*/ 	.short	(.L_36 - .L_35)


	//   ....[0]....
.L_35:
        /*0108*/ 	.word	0x0000a110


	//   ....[1]....
        /*010c*/ 	.word	0x0000a290


	//----- nvinfo : EIATTR_MBARRIER_INSTR_OFFSETS
	.align		4
.L_36:
        /*0110*/ 	.byte	0x04, 0x39
        /*0112*/ 	.short	(.L_38 - .L_37)


	//   ....[0]....
.L_37:
        /*0114*/ 	.word	0x00000330
        /*0118*/ 	.word	0x000000ff
        /*011c*/ 	.word	0x00031050
        /*0120*/ 	.short	0x0100
        /*0122*/ 	.byte	0x09
	.zero		1


	//   ....[1]....
        /*0124*/ 	.word	0x00000340
        /*0128*/ 	.word	0x000000ff
        /*012c*/ 	.word	0x00031060
        /*0130*/ 	.short	0x0100
        /*0132*/ 	.byte	0x09
	.zero		1


	//   ....[2]....
        /*0134*/ 	.word	0x00000350
        /*0138*/ 	.word	0x000000ff
        /*013c*/ 	.word	0x00031058
        /*0140*/ 	.short	0x0100
        /*0142*/ 	.byte	0x09
	.zero		1


	//   ....[3]....
        /*0144*/ 	.word	0x00000360
        /*0148*/ 	.word	0x000000ff
        /*014c*/ 	.word	0x00031068
        /*0150*/ 	.short	0x0100
        /*0152*/ 	.byte	0x09
	.zero		1


	//   ....[4]....
        /*0154*/ 	.word	0x00000490
        /*0158*/ 	.word	0x000000ff
        /*015c*/ 	.word	0x00031000
        /*0160*/ 	.short	0x0100
        /*0162*/ 	.byte	0x09
	.zero		1


	//   ....[5]....
        /*0164*/ 	.word	0x000004a0
        /*0168*/ 	.word	0x000000ff
        /*016c*/ 	.word	0x00031028
        /*0170*/ 	.short	0x0100
        /*0172*/ 	.byte	0x09
	.zero		1


	//   ....[6]....
        /*0174*/ 	.word	0x000004b0
        /*0178*/ 	.word	0x000000ff
        /*017c*/ 	.word	0x00031008
        /*0180*/ 	.short	0x0100
        /*0182*/ 	.byte	0x09
	.zero		1


	//   ....[7]....
        /*0184*/ 	.word	0x000004c0
        /*0188*/ 	.word	0x000000ff
        /*018c*/ 	.word	0x00031030
        /*0190*/ 	.short	0x0100
        /*0192*/ 	.byte	0x09
	.zero		1


	//   ....[8]....
        /*0194*/ 	.word	0x000004d0
        /*0198*/ 	.word	0x000000ff
        /*019c*/ 	.word	0x00031010
        /*01a0*/ 	.short	0x0100
        /*01a2*/ 	.byte	0x09
	.zero		1


	//   ....[9]....
        /*01a4*/ 	.word	0x000004e0
        /*01a8*/ 	.word	0x000000ff
        /*01ac*/ 	.word	0x00031038
        /*01b0*/ 	.short	0x0100
        /*01b2*/ 	.byte	0x09
	.zero		1


	//   ....[10]....
        /*01b4*/ 	.word	0x000004f0
        /*01b8*/ 	.word	0x000000ff
        /*01bc*/ 	.word	0x00031018
        /*01c0*/ 	.short	0x0100
        /*01c2*/ 	.byte	0x09
	.zero		1


	//   ....[11]....
        /*01c4*/ 	.word	0x00000500
        /*01c8*/ 	.word	0x000000ff
        /*01cc*/ 	.word	0x00031040
        /*01d0*/ 	.short	0x0100
        /*01d2*/ 	.byte	0x09
	.zero		1


	//   ....[12]....
        /*01d4*/ 	.word	0x00000510
        /*01d8*/ 	.word	0x000000ff
        /*01dc*/ 	.word	0x00031020
        /*01e0*/ 	.short	0x0100
        /*01e2*/ 	.byte	0x09
	.zero		1


	//   ....[13]....
        /*01e4*/ 	.word	0x00000520
        /*01e8*/ 	.word	0x000000ff
        /*01ec*/ 	.word	0x00031048
        /*01f0*/ 	.short	0x0100
        /*01f2*/ 	.byte	0x09
	.zero		1


	//   ....[14]....
        /*01f4*/ 	.word	0x00000650
        /*01f8*/ 	.word	0x000000ff
        /*01fc*/ 	.word	0x00031070
        /*0200*/ 	.short	0x0100
        /*0202*/ 	.byte	0x09
	.zero		1


	//   ....[15]....
        /*0204*/ 	.word	0x00000660
        /*0208*/ 	.word	0x000000ff
        /*020c*/ 	.word	0x00031080
        /*0210*/ 	.short	0x0100
        /*0212*/ 	.byte	0x09
	.zero		1


	//   ....[16]....
        /*0214*/ 	.word	0x00000670
        /*0218*/ 	.word	0x000000ff
        /*021c*/ 	.word	0x00031078
        /*0220*/ 	.short	0x0100
        /*0222*/ 	.byte	0x09
	.zero		1


	//   ....[17]....
        /*0224*/ 	.word	0x00000680
        /*0228*/ 	.word	0x000000ff
        /*022c*/ 	.word	0x00031088
        /*0230*/ 	.short	0x0100
        /*0232*/ 	.byte	0x09
	.zero		1


	//   ....[18]....
        /*0234*/ 	.word	0x000007c0
        /*0238*/ 	.word	0x000000ff
        /*023c*/ 	.word	0x00031090
        /*0240*/ 	.short	0x0100
        /*0242*/ 	.byte	0x06
	.zero		1


	//   ....[19]....
        /*0244*/ 	.word	0x000007d0
        /*0248*/ 	.word	0x000000ff
        /*024c*/ 	.word	0x00031098
        /*0250*/ 	.short	0x0100
        /*0252*/ 	.byte	0x06
	.zero		1


	//   ....[20]....
        /*0254*/ 	.word	0x000007e0
        /*0258*/ 	.word	0x000000ff
        /*025c*/ 	.word	0x000310a0
        /*0260*/ 	.short	0x0100
        /*0262*/ 	.byte	0x06
	.zero		1


	//   ....[21]....
        /*0264*/ 	.word	0x000007f0
        /*0268*/ 	.word	0x000000ff
        /*026c*/ 	.word	0x000310a8
        /*0270*/ 	.short	0x0100
        /*0272*/ 	.byte	0x06
	.zero		1


	//   ....[22]....
        /*0274*/ 	.word	0x000008f0
        /*0278*/ 	.word	0x000000ff
        /*027c*/ 	.word	0x000310c0
        /*0280*/ 	.short	0x0100
        /*0282*/ 	.byte	0x09
	.zero		1


	//   ....[23]....
        /*0284*/ 	.word	0x00000900
        /*0288*/ 	.word	0x000000ff
        /*028c*/ 	.word	0x000310e0
        /*0290*/ 	.short	0x0100
        /*0292*/ 	.byte	0x09
	.zero		1


	//   ....[24]....
        /*0294*/ 	.word	0x00000910
        /*0298*/ 	.word	0x000000ff
        /*029c*/ 	.word	0x000310c8
        /*02a0*/ 	.short	0x0100
        /*02a2*/ 	.byte	0x09
	.zero		1


	//   ....[25]....
        /*02a4*/ 	.word	0x00000920
        /*02a8*/ 	.word	0x000000ff
        /*02ac*/ 	.word	0x000310e8
        /*02b0*/ 	.short	0x0100
        /*02b2*/ 	.byte	0x09
	.zero		1


	//   ....[26]....
        /*02b4*/ 	.word	0x00000930
        /*02b8*/ 	.word	0x000000ff
        /*02bc*/ 	.word	0x000310d0
        /*02c0*/ 	.short	0x0100
        /*02c2*/ 	.byte	0x09
	.zero		1


	//   ....[27]....
        /*02c4*/ 	.word	0x00000940
        /*02c8*/ 	.word	0x000000ff
        /*02cc*/ 	.word	0x000310f0
        /*02d0*/ 	.short	0x0100
        /*02d2*/ 	.byte	0x09
	.zero		1


	//   ....[28]....
        /*02d4*/ 	.word	0x00000950
        /*02d8*/ 	.word	0x000000ff
        /*02dc*/ 	.word	0x000310d8
        /*02e0*/ 	.short	0x0100
        /*02e2*/ 	.byte	0x09
	.zero		1


	//   ....[29]....
        /*02e4*/ 	.word	0x00000960
        /*02e8*/ 	.word	0x000000ff
        /*02ec*/ 	.word	0x000310f8
        /*02f0*/ 	.short	0x0100
        /*02f2*/ 	.byte	0x09
	.zero		1


	//   ....[30]....
        /*02f4*/ 	.word	0x00000f00
        /*02f8*/ 	.word	0x000000ff
        /*02fc*/ 	.word	0x00031050
        /*0300*/ 	.short	0x010a
        /*0302*/ 	.byte	0x05
	.zero		1


	//   ....[31]....
        /*0304*/ 	.word	0x00000f80
        /*0308*/ 	.word	0x000000ff
        /*030c*/ 	.word	0x00031000
        /*0310*/ 	.short	0x010a
        /*0312*/ 	.byte	0x04
	.zero		1


	//   ....[32]....
        /*0314*/ 	.word	0x00001000
        /*0318*/ 	.word	0x000000ff
        /*031c*/ 	.word	0xfffffff8
        /*0320*/ 	.short	0x010a
        /*0322*/ 	.byte	0x04
	.zero		1


	//   ....[33]....
        /*0324*/ 	.word	0x00002ed0
        /*0328*/ 	.word	0x00000019
        /*032c*/ 	.word	0x00000000
        /*0330*/ 	.short	0x0101
        /*0332*/ 	.byte	0x0e
	.zero		1


	//   ....[34]....
        /*0334*/ 	.word	0x00002f80
        /*0338*/ 	.word	0x000000ff
        /*033c*/ 	.word	0x00031008
        /*0340*/ 	.short	0x010a
        /*0342*/ 	.byte	0x04
	.zero		1


	//   ....[35]....
        /*0344*/ 	.word	0x000039c0
        /*0348*/ 	.word	0x000000ff
        /*034c*/ 	.word	0x00000000
        /*0350*/ 	.short	0x0101
        /*0352*/ 	.byte	0x04
	.zero		1


	//   ....[36]....
        /*0354*/ 	.word	0x00003b60
        /*0358*/ 	.word	0x000000ff
        /*035c*/ 	.word	0x00031000
        /*0360*/ 	.short	0x010a
        /*0362*/ 	.byte	0x05
	.zero		1


	//   ....[37]....
        /*0364*/ 	.word	0x00005120
        /*0368*/ 	.word	0x000000ff
        /*036c*/ 	.word	0x00031000
        /*0370*/ 	.short	0x010a
        /*0372*/ 	.byte	0x06
	.zero		1


	//   ....[38]....
        /*0374*/ 	.word	0x000058e0
        /*0378*/ 	.word	0x000000ff
        /*037c*/ 	.word	0x00031000
        /*0380*/ 	.short	0x010a
        /*0382*/ 	.byte	0x06
	.zero		1


	//   ....[39]....
        /*0384*/ 	.word	0x00006250
        /*0388*/ 	.word	0x000000ff
        /*038c*/ 	.word	0x00000000
        /*0390*/ 	.short	0x0101
        /*0392*/ 	.byte	0x06
	.zero		1


	//   ....[40]....
        /*0394*/ 	.word	0x00006320
        /*0398*/ 	.word	0x000000ff
        /*039c*/ 	.word	0x00000000
        /*03a0*/ 	.short	0x0101
        /*03a2*/ 	.byte	0x06
	.zero		1


	//   ....[41]....
        /*03a4*/ 	.word	0x000064e0
        /*03a8*/ 	.word	0x000000ff
        /*03ac*/ 	.word	0x00031000
        /*03b0*/ 	.short	0x010a
        /*03b2*/ 	.byte	0x04
	.zero		1


	//   ....[42]....
        /*03b4*/ 	.word	0x00007ed0
        /*03b8*/ 	.word	0x000000ff
        /*03bc*/ 	.word	0x00031000
        /*03c0*/ 	.short	0x010a
        /*03c2*/ 	.byte	0x05
	.zero		1


	//   ....[43]....
        /*03c4*/ 	.word	0x00008630
        /*03c8*/ 	.word	0x000000ff
        /*03cc*/ 	.word	0x00031000
        /*03d0*/ 	.short	0x010a
        /*03d2*/ 	.byte	0x05
	.zero		1


	//   ....[44]....
        /*03d4*/ 	.word	0x00008fa0
        /*03d8*/ 	.word	0x000000ff
        /*03dc*/ 	.word	0x00000000
        /*03e0*/ 	.short	0x0101
        /*03e2*/ 	.byte	0x05
	.zero		1


	//   ....[45]....
        /*03e4*/ 	.word	0x00009070
        /*03e8*/ 	.word	0x000000ff
        /*03ec*/ 	.word	0x00000000
        /*03f0*/ 	.short	0x0101
        /*03f2*/ 	.byte	0x05
	.zero		1


	//   ....[46]....
        /*03f4*/ 	.word	0x00009a50
        /*03f8*/ 	.word	0x000000ff
        /*03fc*/ 	.word	0x00000008
        /*0400*/ 	.short	0x010a
        /*0402*/ 	.byte	0x05
	.zero		1


	//   ....[47]....
        /*0404*/ 	.word	0x0000ba30
        /*0408*/ 	.word	0x00000000
        /*040c*/ 	.word	0x00031090
        /*0410*/ 	.short	0x0101
        /*0412*/ 	.byte	0x05
	.zero		1


	//   ....[48]....
        /*0414*/ 	.word	0x0000bb80
        /*0418*/ 	.word	0x00000004
        /*041c*/ 	.word	0x00031060
        /*0420*/ 	.short	0x010a
        /*0422*/ 	.byte	0x3f
	.zero		1


	//   ....[49]....
        /*0424*/ 	.word	0x0000bfe0
        /*0428*/ 	.word	0x00000002
        /*042c*/ 	.word	0x00031028
        /*0430*/ 	.short	0x010a
        /*0432*/ 	.byte	0x3f
	.zero		1


	//   ....[50]....
        /*0434*/ 	.word	0x0000c480
        /*0438*/ 	.word	0x00000005
        /*043c*/ 	.word	0x00031060
        /*0440*/ 	.short	0x010a
        /*0442*/ 	.byte	0x3f
	.zero		1


	//   ....[51]....
        /*0444*/ 	.word	0x0000c950
        /*0448*/ 	.word	0x00000004
        /*044c*/ 	.word	0x00031028
        /*0450*/ 	.short	0x010a
        /*0452*/ 	.byte	0x3f
	.zero		1


	//   ....[52]....
        /*0454*/ 	.word	0x0000cee0
        /*0458*/ 	.word	0x00000006
        /*045c*/ 	.word	0x00031028
        /*0460*/ 	.short	0x010a
        /*0462*/ 	.byte	0x3f
	.zero		1


	//   ....[53]....
        /*0464*/ 	.word	0x0000d3b0
        /*0468*/ 	.word	0x00000006
        /*046c*/ 	.word	0x00031028
        /*0470*/ 	.short	0x010a
        /*0472*/ 	.byte	0x3f
	.zero		1


	//   ....[54]....
        /*0474*/ 	.word	0x0000d870
        /*0478*/ 	.word	0x00000003
        /*047c*/ 	.word	0x00031050
        /*0480*/ 	.short	0x010a
        /*0482*/ 	.byte	0x3f
	.zero		1


	//   ....[55]....
        /*0484*/ 	.word	0x0000d8e0
        /*0488*/ 	.word	0x00000003
        /*048c*/ 	.word	0x00031000
        /*0490*/ 	.short	0x010a
        /*0492*/ 	.byte	0x3f
	.zero		1


	//   ....[56]....
        /*0494*/ 	.word	0x0000d950
        /*0498*/ 	.word	0x00000003
        /*049c*/ 	.word	0xfffffff8
        /*04a0*/ 	.short	0x010a
        /*04a2*/ 	.byte	0x3f
	.zero		1


	//   ....[57]....
        /*04a4*/ 	.word	0x0000d9c0
        /*04a8*/ 	.word	0x0000000f
        /*04ac*/ 	.word	0x00031008
        /*04b0*/ 	.short	0x010a
        /*04b2*/ 	.byte	0x3f
	.zero		1


	//   ....[58]....
        /*04b4*/ 	.word	0x0000da20
        /*04b8*/ 	.word	0x00000013
        /*04bc*/ 	.word	0x00031000
        /*04c0*/ 	.short	0x010a
        /*04c2*/ 	.byte	0x3f
	.zero		1


	//   ....[59]....
        /*04c4*/ 	.word	0x0000da80
        /*04c8*/ 	.word	0x00000012
        /*04cc*/ 	.word	0x00031000
        /*04d0*/ 	.short	0x010a
        /*04d2*/ 	.byte	0x3f
	.zero		1


	//   ....[60]....
        /*04d4*/ 	.word	0x0000dae0
        /*04d8*/ 	.word	0x00000013
        /*04dc*/ 	.word	0x00031000
        /*04e0*/ 	.short	0x010a
        /*04e2*/ 	.byte	0x3f
	.zero		1


	//   ....[61]....
        /*04e4*/ 	.word	0x0000db40
        /*04e8*/ 	.word	0x00000012
        /*04ec*/ 	.word	0x00031000
        /*04f0*/ 	.short	0x010a
        /*04f2*/ 	.byte	0x3f
	.zero		1


	//   ....[62]....
        /*04f4*/ 	.word	0x0000dbb0
        /*04f8*/ 	.word	0x00000009
        /*04fc*/ 	.word	0x00000008
        /*0500*/ 	.short	0x010a
        /*0502*/ 	.byte	0x3f
	.zero		1


	//   ....[63]....
        /*0504*/ 	.word	0x0000dc00
        /*0508*/ 	.word	0x00000004
        /*050c*/ 	.word	0x00031060
        /*0510*/ 	.short	0x010a
        /*0512*/ 	.byte	0x3f
	.zero		1


	//   ....[64]....
        /*0514*/ 	.word	0x0000dc50
        /*0518*/ 	.word	0x00000002
        /*051c*/ 	.word	0x00031028
        /*0520*/ 	.short	0x010a
        /*0522*/ 	.byte	0x3f
	.zero		1


	//   ....[65]....
        /*0524*/ 	.word	0x0000dca0
        /*0528*/ 	.word	0x00000005
        /*052c*/ 	.word	0x00031060
        /*0530*/ 	.short	0x010a
        /*0532*/ 	.byte	0x3f
	.zero		1


	//   ....[66]....
        /*0534*/ 	.word	0x0000dcf0
        /*0538*/ 	.word	0x00000004
        /*053c*/ 	.word	0x00031028
        /*0540*/ 	.short	0x010a
        /*0542*/ 	.byte	0x3f
	.zero		1


	//   ....[67]....
        /*0544*/ 	.word	0x0000dd40
        /*0548*/ 	.word	0x00000006
        /*054c*/ 	.word	0x00031028
        /*0550*/ 	.short	0x010a
        /*0552*/ 	.byte	0x3f
	.zero		1


	//   ....[68]....
        /*0554*/ 	.word	0x0000dd90
        /*0558*/ 	.word	0x00000006
        /*055c*/ 	.word	0x00031028
        /*0560*/ 	.short	0x010a
        /*0562*/ 	.byte	0x3f
	.zero		1


	//----- nvinfo : EIATTR_NUM_MBARRIERS
	.align		4
.L_38:
        /*0564*/ 	.byte	0x03, 0x38
        /*0566*/ 	.short	0x001e


	//----- nvinfo : EIATTR_EXIT_INSTR_OFFSETS
	.align		4
        /*0568*/ 	.byte	0x04, 0x1c
        /*056a*/ 	.short	(.L_40 - .L_39)


	//   ....[0]....
.L_39:
        /*056c*/ 	.word	0x00000a10


	//   ....[1]....
        /*0570*/ 	.word	0x0000ba40


	//   ....[2]....
        /*0574*/ 	.word	0x0000ba80


	//   ....[3]....
        /*0578*/ 	.word	0x0000cdb0


	//   ....[4]....
        /*057c*/ 	.word	0x0000d850


	//----- nvinfo : EIATTR_MAX_THREADS
	.align		4
.L_40:
        /*0580*/ 	.byte	0x04, 0x05
        /*0582*/ 	.short	(.L_42 - .L_41)
.L_41:
        /*0584*/ 	.word	0x00000180
        /*0588*/ 	.word	0x00000001
        /*058c*/ 	.word	0x00000001


	//----- nvinfo : EIATTR_CRS_STACK_SIZE
	.align		4
.L_42:
        /*0590*/ 	.byte	0x04, 0x1e
        /*0592*/ 	.short	(.L_44 - .L_43)
.L_43:
        /*0594*/ 	.word	0x00000000


	//----- nvinfo : EIATTR_CBANK_PARAM_SIZE
	.align		4
.L_44:
        /*0598*/ 	.byte	0x03, 0x19
        /*059a*/ 	.short	0x0870


	//----- nvinfo : EIATTR_PARAM_CBANK
	.align		4
        /*059c*/ 	.byte	0x04, 0x0a
        /*059e*/ 	.short	(.L_46 - .L_45)
	.align		4
.L_45:
        /*05a0*/ 	.word	index@(.nv.constant0._ZN7cutlass13device_kernelINS_4fmha6kernel28FmhaKernelTmaWarpSpecializedINS1_10collective30FmhaMainloopTmaWarpSpecializedINS_6half_tEffN4cute5tupleIJNS7_1CILi128EEENS9_ILi64EEENS9_ILi224EEEEEENS8_IJiNS9_ILi1EEENS8_IJiiEEEEEESG_SG_NS4_14ResidualFusionEJEEENS4_15FmhaFwdEpilogueIS6_fNS8_IJSB_SC_SB_EEEEENS2_23IndividualTileSchedulerEJEEEEEvNT_6ParamsE)
        /*05a4*/ 	.short	0x0210
        /*05a6*/ 	.short	0x0870


	//----- nvinfo : EIATTR_SW_WAR
	.align		4
.L_46:
        /*05a8*/ 	.byte	0x04, 0x36
        /*05aa*/ 	.short	(.L_48 - .L_47)
.L_47:
        /*05ac*/ 	.word	0x00000008
.L_48:


//--------------------- .nv.callgraph             --------------------------
	.section	.nv.callgraph,"",@"SHT_CUDA_CALLGRAPH"
	.align	4
	.sectionentsize	8
	.align		4
        /*0000*/ 	.word	0x00000000
	.align		4
        /*0004*/ 	.word	0xffffffff
	.align		4
        /*0008*/ 	.word	index@(_ZN7cutlass13device_kernelINS_4fmha6kernel28FmhaKernelTmaWarpSpecializedINS1_10collective30FmhaMainloopTmaWarpSpecializedINS_6half_tEffN4cute5tupleIJNS7_1CILi128EEENS9_ILi64EEENS9_ILi224EEEEEENS8_IJiNS9_ILi1EEENS8_IJiiEEEEEESG_SG_NS4_14ResidualFusionEJEEENS4_15FmhaFwdEpilogueIS6_fNS8_IJSB_SC_SB_EEEEENS2_23IndividualTileSchedulerEJEEEEEvNT_6ParamsE)
	.align		4
        /*000c*/ 	.word	index@(__assertfail)
	.align		4
        /*0010*/ 	.word	0x00000000
	.align		4
        /*0014*/ 	.word	0xfffffffe
	.align		4
        /*0018*/ 	.word	0x00000000
	.align		4
        /*001c*/ 	.word	0xfffffffd
	.align		4
        /*0020*/ 	.word	0x00000000
	.align		4
        /*0024*/ 	.word	0xfffffffc


//--------------------- .nv.constant4             --------------------------
	.section	.nv.constant4,"a",@progbits
	.align	8
	.align		8
.nv.constant4:
        /*0000*/ 	.dword	__assertfail
	.align		8
        /*0008*/ 	.dword	__unnamed_1
	.align		8
        /*0010*/ 	.dword	__unnamed_2
	.align		8
        /*0018*/ 	.dword	_ZN39_INTERNAL_b6655061_4_k_cu_9742d059_29724cuda3std3__45__cpo5beginE
	.align		8
        /*0020*/ 	.dword	_ZN39_INTERNAL_b6655061_4_k_cu_9742d059_29724cuda3std3__45__cpo3endE
	.align		8
        /*0028*/ 	.dword	_ZN39_INTERNAL_b6655061_4_k_cu_9742d059_29724cuda3std3__45__cpo6cbeginE
	.align		8
        /*0030*/ 	.dword	_ZN39_INTERNAL_b6655061_4_k_cu_9742d059_29724cuda3std3__45__cpo4cendE
	.align		8
        /*0038*/ 	.dword	_ZN39_INTERNAL_b6655061_4_k_cu_9742d059_29724cuda3std3__441_GLOBAL__N__b6655061_4_k_cu_9742d059_29726ignoreE
	.align		8
        /*0040*/ 	.dword	_ZN39_INTERNAL_b6655061_4_k_cu_9742d059_29724cuda3std3__419piecewise_constructE
	.align		8
        /*0048*/ 	.dword	_ZN39_INTERNAL_b6655061_4_k_cu_9742d059_29724cuda3std3__48in_placeE
	.align		8
        /*0050*/ 	.dword	_ZN39_INTERNAL_b6655061_4_k_cu_9742d059_29724cuda3std6ranges3__45__cpo4swapE
	.align		8
        /*0058*/ 	.dword	_ZN39_INTERNAL_b6655061_4_k_cu_9742d059_29724cuda3std6ranges3__45__cpo9iter_moveE
	.align		8
        /*0060*/ 	.dword	_ZN39_INTERNAL_b6655061_4_k_cu_9742d059_29724cute7productE
	.align		8
        /*0068*/ 	.dword	_ZN39_INTERNAL_b6655061_4_k_cu_9742d059_29724cute1_E
	.align		8
        /*0070*/ 	.dword	$str$24
	.align		8
        /*0078*/ 	.dword	$str$25


//--------------------- .text._ZN7cutlass13device_kernelINS_4fmha6kernel28FmhaKernelTmaWarpSpecializedINS1_10collective30FmhaMainloopTmaWarpSpecializedINS_6half_tEffN4cute5tupleIJNS7_1CILi128EEENS9_ILi64EEENS9_ILi224EEEEEENS8_IJiNS9_ILi1EEENS8_IJiiEEEEEESG_SG_NS4_14ResidualFusionEJEEENS4_15FmhaFwdEpilogueIS6_fNS8_IJSB_SC_SB_EEEEENS2_23IndividualTileSchedulerEJEEEEEvNT_6ParamsE --------------------------
	.section	.text._ZN7cutlass13device_kernelINS_4fmha6kernel28FmhaKernelTmaWarpSpecializedINS1_10collective30FmhaMainloopTmaWarpSpecializedINS_6half_tEffN4cute5tupleIJNS7_1CILi128EEENS9_ILi64EEENS9_ILi224EEEEEENS8_IJiNS9_ILi1EEENS8_IJiiEEEEEESG_SG_NS4_14ResidualFusionEJEEENS4_15FmhaFwdEpilogueIS6_fNS8_IJSB_SC_SB_EEEEENS2_23IndividualTileSchedulerEJEEEEEvNT_6ParamsE,"ax",@progbits
	.align	128
.text._ZN7cutlass13device_kernelINS_4fmha6kernel28FmhaKernelTmaWarpSpecializedINS1_10collective30FmhaMainloopTmaWarpSpecializedINS_6half_tEffN4cute5tupleIJNS7_1CILi128EEENS9_ILi64EEENS9_ILi224EEEEEENS8_IJiNS9_ILi1EEENS8_IJiiEEEEEESG_SG_NS4_14ResidualFusionEJEEENS4_15FmhaFwdEpilogueIS6_fNS8_IJSB_SC_SB_EEEEENS2_23IndividualTileSchedulerEJEEEEEvNT_6ParamsE:
        .type           _ZN7cutlass13device_kernelINS_4fmha6kernel28FmhaKernelTmaWarpSpecializedINS1_10collective30FmhaMainloopTmaWarpSpecializedINS_6half_tEffN4cute5tupleIJNS7_1CILi128EEENS9_ILi64EEENS9_ILi224EEEEEENS8_IJiNS9_ILi1EEENS8_IJiiEEEEEESG_SG_NS4_14ResidualFusionEJEEENS4_15FmhaFwdEpilogueIS6_fNS8_IJSB_SC_SB_EEEEENS2_23IndividualTileSchedulerEJEEEEEvNT_6ParamsE,@function
        .size           _ZN7cutlass13device_kernelINS_4fmha6kernel28FmhaKernelTmaWarpSpecializedINS1_10collective30FmhaMainloopTmaWarpSpecializedINS_6half_tEffN4cute5tupleIJNS7_1CILi128EEENS9_ILi64EEENS9_ILi224EEEEEENS8_IJiNS9_ILi1EEENS8_IJiiEEEEEESG_SG_NS4_14ResidualFusionEJEEENS4_15FmhaFwdEpilogueIS6_fNS8_IJSB_SC_SB_EEEEENS2_23IndividualTileSchedulerEJEEEEEvNT_6ParamsE,(.L_x_129 - _ZN7cutlass13device_kernelINS_4fmha6kernel28FmhaKernelTmaWarpSpecializedINS1_10collective30FmhaMainloopTmaWarpSpecializedINS_6half_tEffN4cute5tupleIJNS7_1CILi128EEENS9_ILi64EEENS9_ILi224EEEEEENS8_IJiNS9_ILi1EEENS8_IJiiEEEEEESG_SG_NS4_14ResidualFusionEJEEENS4_15FmhaFwdEpilogueIS6_fNS8_IJSB_SC_SB_EEEEENS2_23IndividualTileSchedulerEJEEEEEvNT_6ParamsE)
        .other          _ZN7cutlass13device_kernelINS_4fmha6kernel28FmhaKernelTmaWarpSpecializedINS1_10collective30FmhaMainloopTmaWarpSpecializedINS_6half_tEffN4cute5tupleIJNS7_1CILi128EEENS9_ILi64EEENS9_ILi224EEEEEENS8_IJiNS9_ILi1EEENS8_IJiiEEEEEESG_SG_NS4_14ResidualFusionEJEEENS4_15FmhaFwdEpilogueIS6_fNS8_IJSB_SC_SB_EEEEENS2_23IndividualTileSchedulerEJEEEEEvNT_6ParamsE,@"STO_CUDA_ENTRY STV_DEFAULT"
_ZN7cutlass13device_kernelINS_4fmha6kernel28FmhaKernelTmaWarpSpecializedINS1_10collective30FmhaMainloopTmaWarpSpecializedINS_6half_tEffN4cute5tupleIJNS7_1CILi128EEENS9_ILi64EEENS9_ILi224EEEEEENS8_IJiNS9_ILi1EEENS8_IJiiEEEEEESG_SG_NS4_14ResidualFusionEJEEENS4_15FmhaFwdEpilogueIS6_fNS8_IJSB_SC_SB_EEEEENS2_23IndividualTileSchedulerEJEEEEEvNT_6ParamsE:
[----:B------:R-:W1:Y:S01]  /*0000*/  LDC R1, c[0x0][0x28] ;  /* 0x00000a00ff017b82 */ /* 0x000e620000000800 */
[----:B------:R-:W2:Y:S01]  /*0010*/  S2R R0, SR_TID.X ;  /* 0x0000000000007919 */ /* 0x000ea20000002100 */
[----:B------:R-:W-:Y:S01]  /*0020*/  ELECT P1, URZ, PT ;  /* 0x00000000003f782f */ /* 0x000fe20003820000 */
[----:B------:R-:W-:Y:S01]  /*0030*/  BSSY B0, `(.L_x_0) ;  /* 0x0000017000007945 */ /* 0x000fe20003800000 */
[----:B--2---:R-:W-:-:S05]  /*0040*/  SHF.R.U32.HI R3, RZ, 0x5, R0 ;  /* 0x00000005ff037819 */ /* 0x004fca0000011600 */
[----:B------:R-:W2:Y:S02]  /*0050*/  SHFL.IDX PT, R2, R3, RZ, 0x1f ;  /* 0x00001fff03027589 */ /* 0x000ea400000e0000 */
[----:B--2---:R-:W-:Y:S02]  /*0060*/  R2UR UR4, R2 ;  /* 0x00000000020472ca */ /* 0x004fe400000e0000 */
[----:B------:R-:W-:-:S06]  /*0070*/  SHF.R.U32.HI R2, RZ, 0x7, R0 ;  /* 0x00000007ff027819 */ /* 0x000fcc0000011600 */
[----:B------:R-:W2:Y:S05]  /*0080*/  SHFL.IDX PT, R2, R2, RZ, 0x1f ;  /* 0x00001fff02027589 */ /* 0x000eaa00000e0000 */
[----:B------:R-:W-:Y:S02]  /*0090*/  USHF.R.S32.HI UR5, URZ, 0x1f, UR4 ;  /* 0x0000001f3f057899 */ /* 0x000fe40008011404 */
[----:B------:R-:W-:Y:S02]  /*00a0*/  ISETP.NE.OR P0, PT, RZ, UR4, !P1 ;  /* 0x00000004ff007c0c */ /* 0x000fe4000cf05670 */
[----:B------:R-:W-:-:S04]  /*00b0*/  ULEA.HI UR5, UR5, UR4, URZ, 0x2 ;  /* 0x0000000405057291 */ /* 0x000fc8000f8f103f */
[----:B------:R-:W-:-:S04]  /*00c0*/  ULOP3.LUT UR5, UR5, 0xfffffffc, URZ, 0xc0, !UPT ;  /* 0xfffffffc05057892 */ /* 0x000fc8000f8ec03f */
[----:B------:R-:W-:-:S03]  /*00d0*/  UIADD3 UR8, UR4, -UR5, URZ ;  /* 0x8000000504087290 */ /* 0x000fc6000fffe03f */
[----:B-1----:R-:W-:Y:S09]  /*00e0*/  @P0 BRA `(.L_x_1) ;  /* 0x00000000002c0947 */ /* 0x002ff20003800000 */
[----:B------:R-:W-:Y:S02]  /*00f0*/  ULDC.64 UR4, c[0x0][0x198] ;  /* 0x0000660000047ab9 */ /* 0x000fe40000000a00 */
[----:B------:R-:W-:Y:S02]  /*0100*/  UIADD3 UR6, UP0, UR4, 0xf0, URZ ;  /* 0x000000f004067890 */ /* 0x000fe4000ff1e03f */
[----:B------:R-:W-:Y:S02]  /*0110*/  UIADD3 UR10, UP1, UR4, 0x1f0, URZ ;  /* 0x000001f0040a7890 */ /* 0x000fe4000ff3e03f */
[----:B------:R-:W-:Y:S02]  /*0120*/  UIADD3 UR4, UP2, UR4, 0x2f0, URZ ;  /* 0x000002f004047890 */ /* 0x000fe4000ff5e03f */
[----:B------:R-:W-:Y:S02]  /*0130*/  UIADD3.X UR7, URZ, UR5, URZ, UP0, !UPT ;  /* 0x000000053f077290 */ /* 0x000fe400087fe43f */
[----:B------:R-:W-:-:S02]  /*0140*/  UIADD3.X UR11, URZ, UR5, URZ, UP1, !UPT ;  /* 0x000000053f0b7290 */ /* 0x000fc40008ffe43f */
[----:B------:R-:W-:-:S05]  /*0150*/  UIADD3.X UR5, URZ, UR5, URZ, UP2, !UPT ;  /* 0x000000053f057290 */ /* 0x000fca00097fe43f */
[----:B------:R1:W-:Y:S02]  /*0160*/  UTMACCTL.PF [UR6] ;  /* 0x00000000060079b9 */ /* 0x0003e40008040000 */
[----:B------:R1:W-:Y:S02]  /*0170*/  UTMACCTL.PF [UR10] ;  /* 0x000000000a0079b9 */ /* 0x0003e40008040000 */
[----:B------:R1:W-:Y:S02]  /*0180*/  UTMACCTL.PF [UR4] ;  /* 0x00000000040079b9 */ /* 0x0003e40008040000 */
[----:B-1----:R-:W-:Y:S01]  /*0190*/  NOP ;  /* 0x0000000000007918 */ /* 0x002fe20000000000 */
.L_x_1:
[----:B------:R-:W-:Y:S05]  /*01a0*/  BSYNC B0 ;  /* 0x0000000000007941 */ /* 0x000fea0003800000 */
.L_x_0:
[----:B------:R-:W1:Y:S01]  /*01b0*/  SHFL.IDX PT, R4, R3, RZ, 0x1f ;  /* 0x00001fff03047589 */ /* 0x000e6200000e0000 */
[----:B--2---:R-:W-:Y:S01]  /*01c0*/  R2UR UR4, R2 ;  /* 0x00000000020472ca */ /* 0x004fe200000e0000 */
[----:B------:R-:W-:-:S12]  /*01d0*/  UISETP.NE.AND UP0, UPT, UR8, 0x1, UPT ;  /* 0x000000010800788c */ /* 0x000fd8000bf05270 */
[----:B------:R-:W-:Y:S02]  /*01e0*/  UIADD3 UR10, UR4, -0x1, URZ ;  /* 0xffffffff040a7890 */ /* 0x000fe4000fffe03f */
[----:B------:R-:W-:Y:S01]  /*01f0*/  MOV R2, UR4 ;  /* 0x0000000400027c02 */ /* 0x000fe20008000f00 */
[----:B------:R-:W-:Y:S02]  /*0200*/  UISETP.EQ.AND UP0, UPT, UR4, URZ, !UP0 ;  /* 0x0000003f0400728c */ /* 0x000fe4000c702270 */
[----:B------:R-:W-:Y:S02]  /*0210*/  UISETP.GE.U32.AND UP1, UPT, UR10, 0x4, UPT ;  /* 0x000000040a00788c */ /* 0x000fe4000bf26070 */
[----:B------:R-:W-:Y:S01]  /*0220*/  USEL UR15, URZ, 0x1, !UP0 ;  /* 0x000000013f0f7887 */ /* 0x000fe2000c000000 */
[----:B-1----:R-:W-:-:S03]  /*0230*/  ISETP.NE.AND P0, PT, R4, RZ, PT ;  /* 0x000000ff0400720c */ /* 0x002fc60003f05270 */
[----:B------:R-:W-:-:S10]  /*0240*/  USEL UR15, UR15, 0x2, UP1 ;  /* 0x000000020f0f7887 */ /* 0x000fd40008800000 */
[----:B------:R-:W-:Y:S05]  /*0250*/  @P0 BRA `(.L_x_2) ;  /* 0x0000000000480947 */ /* 0x000fea0003800000 */
[----:B------:R-:W1:Y:S01]  /*0260*/  S2UR UR9, SR_CgaCtaId ;  /* 0x00000000000979c3 */ /* 0x000e620000008800 */
[----:B------:R-:W-:Y:S01]  /*0270*/  UMOV UR4, 0x400 ;  /* 0x0000040000047882 */ /* 0x000fe20000000000 */
[----:B------:R-:W-:Y:S01]  /*0280*/  UMOV UR5, 0x1 ;  /* 0x0000000100057882 */ /* 0x000fe20000000000 */
[----:B------:R-:W-:Y:S01]  /*0290*/  UMOV UR6, 0x80 ;  /* 0x0000008000067882 */ /* 0x000fe20000000000 */
[----:B------:R-:W-:Y:S01]  /*02a0*/  ELECT P0, URZ, PT ;  /* 0x00000000003f782f */ /* 0x000fe20003800000 */
[----:B------:R-:W-:-:S04]  /*02b0*/  UIADD3 UR6, -UR6, 0x100000, URZ ;  /* 0x0010000006067890 */ /* 0x000fc8000fffe13f */
[----:B------:R-:W-:Y:S02]  /*02c0*/  USHF.L.U32 UR7, UR6, 0xb, URZ ;  /* 0x0000000b06077899 */ /* 0x000fe4000800063f */
[----:B------:R-:W-:Y:S02]  /*02d0*/  USHF.L.U32 UR6, UR6, 0x1, URZ ;  /* 0x0000000106067899 */ /* 0x000fe4000800063f */
[----:B-1----:R-:W-:Y:S02]  /*02e0*/  ULEA UR9, UR9, UR4, 0x18 ;  /* 0x0000000409097291 */ /* 0x002fe4000f8ec03f */
[----:B------:R-:W-:-:S04]  /*02f0*/  UIADD3 UR4, -UR5, 0x100000, URZ ;  /* 0x0010000005047890 */ /* 0x000fc8000fffe13f */
[----:B------:R-:W-:Y:S02]  /*0300*/  USHF.L.U32 UR5, UR4, 0xb, URZ ;  /* 0x0000000b04057899 */ /* 0x000fe4000800063f */
[----:B------:R-:W-:Y:S01]  /*0310*/  USHF.L.U32 UR4, UR4, 0x1, URZ ;  /* 0x0000000104047899 */ /* 0x000fe2000800063f */
[----:B------:R-:W1:Y:S11]  /*0320*/  FENCE.VIEW.ASYNC.S ;  /* 0x00000000000073c6 */ /* 0x000e760000000000 */
[----:B-1----:R1:W2:Y:S01]  /*0330*/  SYNCS.EXCH.64 URZ, [UR9+0x31050], UR4 ;  /* 0x03105004093f75b2 */ /* 0x0022a20008000100 */
[----:B------:R1:W3:Y:S01]  /*0340*/  SYNCS.EXCH.64 URZ, [UR9+0x31060], UR6 ;  /* 0x03106006093f75b2 */ /* 0x0002e20008000100 */
[----:B------:R1:W4:Y:S01]  /*0350*/  SYNCS.EXCH.64 URZ, [UR9+0x31058], UR4 ;  /* 0x03105804093f75b2 */ /* 0x0003220008000100 */
[----:B------:R1:W1:Y:S01]  /*0360*/  SYNCS.EXCH.64 URZ, [UR9+0x31068], UR6 ;  /* 0x03106806093f75b2 */ /* 0x0002620008000100 */
[----:B------:R-:W-:Y:S01]  /*0370*/  NOP ;  /* 0x0000000000007918 */ /* 0x000fe20000000000 */
.L_x_2:
[----:B------:R-:W5:Y:S01]  /*0380*/  SHFL.IDX PT, R4, R3, RZ, 0x1f ;  /* 0x00001fff03047589 */ /* 0x000f6200000e0000 */
[----:B------:R-:W-:Y:S01]  /*0390*/  NOP ;  /* 0x0000000000007918 */ /* 0x000fe20000000000 */
[----:B-----5:R-:W-:-:S13]  /*03a0*/  ISETP.NE.AND P0, PT, R4, RZ, PT ;  /* 0x000000ff0400720c */ /* 0x020fda0003f05270 */
[----:B------:R-:W-:Y:S05]  /*03b0*/  @P0 BRA `(.L_x_3) ;  /* 0x0000000000600947 */ /* 0x000fea0003800000 */
[----:B-1----:R-:W1:Y:S01]  /*03c0*/  S2UR UR5, SR_CgaCtaId ;  /* 0x00000000000579c3 */ /* 0x002e620000008800 */
[----:B------:R-:W-:Y:S01]  /*03d0*/  UMOV UR4, 0x400 ;  /* 0x0000040000047882 */ /* 0x000fe20000000000 */
[----:B------:R-:W-:Y:S01]  /*03e0*/  UMOV UR6, 0x1 ;  /* 0x0000000100067882 */ /* 0x000fe20000000000 */
[----:B------:R-:W-:Y:S01]  /*03f0*/  UMOV UR11, 0x100 ;  /* 0x00000100000b7882 */ /* 0x000fe20000000000 */
[----:B------:R-:W-:-:S04]  /*0400*/  UIADD3 UR6, -UR6, 0x100000, URZ ;  /* 0x0010000006067890 */ /* 0x000fc8000fffe13f */
[----:B------:R-:W-:Y:S02]  /*0410*/  USHF.L.U32 UR7, UR6, 0xb, URZ ;  /* 0x0000000b06077899 */ /* 0x000fe4000800063f */
[----:B------:R-:W-:Y:S01]  /*0420*/  USHF.L.U32 UR6, UR6, 0x1, URZ ;  /* 0x0000000106067899 */ /* 0x000fe2000800063f */
[----:B------:R-:W-:Y:S01]  /*0430*/  ELECT P0, URZ, PT ;  /* 0x00000000003f782f */ /* 0x000fe20003800000 */
[----:B-1----:R-:W-:Y:S02]  /*0440*/  ULEA UR9, UR5, UR4, 0x18 ;  /* 0x0000000405097291 */ /* 0x002fe4000f8ec03f */
[----:B------:R-:W-:-:S04]  /*0450*/  UIADD3 UR4, -UR11, 0x100000, URZ ;  /* 0x001000000b047890 */ /* 0x000fc8000fffe13f */
[----:B------:R-:W-:Y:S02]  /*0460*/  USHF.L.U32 UR5, UR4, 0xb, URZ ;  /* 0x0000000b04057899 */ /* 0x000fe4000800063f */
[----:B------:R-:W-:Y:S01]  /*0470*/  USHF.L.U32 UR4, UR4, 0x1, URZ ;  /* 0x0000000104047899 */ /* 0x000fe2000800063f */
[----:B------:R-:W1:Y:S03]  /*0480*/  FENCE.VIEW.ASYNC.S ;  /* 0x00000000000073c6 */ /* 0x000e660000000000 */
[----:B-1----:R1:W1:Y:S08]  /*0490*/  SYNCS.EXCH.64 URZ, [UR9+0x31000], UR6 ;  /* 0x03100006093f75b2 */ /* 0x0022700008000100 */
[----:B------:R1:W1:Y:S01]  /*04a0*/  SYNCS.EXCH.64 URZ, [UR9+0x31028], UR4 ;  /* 0x03102804093f75b2 */ /* 0x0002620008000100 */
        /* <DEDUP_REMOVED lines=8> */
[----:B------:R-:W-:Y:S01]  /*0530*/  NOP ;  /* 0x0000000000007918 */ /* 0x000fe20000000000 */
.L_x_3:
        /* <DEDUP_REMOVED lines=21> */
[----:B------:R-:W-:Y:S01]  /*0690*/  NOP ;  /* 0x0000000000007918 */ /* 0x000fe20000000000 */
.L_x_4:
[----:B------:R-:W5:Y:S01]  /*06a0*/  SHFL.IDX PT, R4, R3, RZ, 0x1f ;  /* 0x00001fff03047589 */ /* 0x000f6200000e0000 */
[----:B------:R-:W-:Y:S01]  /*06b0*/  ELECT P0, URZ, PT ;  /* 0x00000000003f782f */ /* 0x000fe20003800000 */
[----:B------:R-:W-:Y:S01]  /*06c0*/  NOP ;  /* 0x0000000000007918 */ /* 0x000fe20000000000 */
[----:B-1----:R-:W-:Y:S02]  /*06d0*/  UMOV UR4, 0x80 ;  /* 0x0000008000047882 */ /* 0x002fe40000000000 */
[C---:B-----5:R-:W-:Y:S02]  /*06e0*/  ISETP.NE.OR P0, PT, R4.reuse, RZ, !P0 ;  /* 0x000000ff0400720c */ /* 0x060fe40004705670 */
[----:B------:R-:W-:-:S11]  /*06f0*/  ISETP.NE.AND P2, PT, R4, RZ, PT ;  /* 0x000000ff0400720c */ /* 0x000fd60003f45270 */
[----:B------:R-:W-:Y:S01]  /*0700*/  VOTEU.ALL UP0, P0 ;  /* 0x00000000003f7886 */ /* 0x000fe20000000000 */
[----:B------:R-:W-:Y:S01]  /*0710*/  VOTEU.ALL UP2, P0 ;  /* 0x00000000003f7886 */ /* 0x000fe20000040000 */
[----:B------:R-:W-:Y:S01]  /*0720*/  VOTEU.ALL UP3, P0 ;  /* 0x00000000003f7886 */ /* 0x000fe20000060000 */
[----:B------:R-:W-:Y:S02]  /*0730*/  VOTEU.ALL UP4, P0 ;  /* 0x00000000003f7886 */ /* 0x000fe40000080000 */
[----:B------:R-:W1:Y:S01]  /*0740*/  @!UP0 S2UR UR7, SR_CgaCtaId ;  /* 0x00000000000789c3 */ /* 0x000e620000008800 */
[----:B------:R-:W-:Y:S01]  /*0750*/  @!UP0 UMOV UR6, 0x400 ;  /* 0x0000040000068882 */ /* 0x000fe20000000000 */
[----:B------:R-:W-:-:S04]  /*0760*/  @!UP0 UIADD3 UR4, -UR4, 0x100000, URZ ;  /* 0x0010000004048890 */ /* 0x000fc8000fffe13f */
[----:B------:R-:W-:Y:S02]  /*0770*/  @!UP0 USHF.L.U32 UR5, UR4, 0xb, URZ ;  /* 0x0000000b04058899 */ /* 0x000fe4000800063f */
[----:B------:R-:W-:Y:S02]  /*0780*/  @!UP0 USHF.L.U32 UR4, UR4, 0x1, URZ ;  /* 0x0000000104048899 */ /* 0x000fe4000800063f */
[----:B-1----:R-:W-:Y:S01]  /*0790*/  @!UP0 ULEA UR6, UR7, UR6, 0x18 ;  /* 0x0000000607068291 */ /* 0x002fe2000f8ec03f */
[----:B------:R-:W-:Y:S01]  /*07a0*/  VOTEU.ALL UP0, P0 ;  /* 0x00000000003f7886 */ /* 0x000fe20000000000 */
[----:B------:R-:W1:Y:S10]  /*07b0*/  FENCE.VIEW.ASYNC.S ;  /* 0x00000000000073c6 */ /* 0x000e740000000000 */
[----:B-1----:R1:W1:Y:S01]  /*07c0*/  @!UP0 SYNCS.EXCH.64 URZ, [UR6+0x31090], UR4 ;  /* 0x03109004063f85b2 */ /* 0x0022620008000100 */
[----:B------:R1:W1:Y:S01]  /*07d0*/  @!UP2 SYNCS.EXCH.64 URZ, [UR6+0x31098], UR4 ;  /* 0x03109804063fa5b2 */ /* 0x0002620008000100 */
[----:B------:R1:W1:Y:S01]  /*07e0*/  @!UP3 SYNCS.EXCH.64 URZ, [UR6+0x310a0], UR4 ;  /* 0x0310a004063fb5b2 */ /* 0x0002620008000100 */
[----:B------:R1:W1:Y:S01]  /*07f0*/  @!UP4 SYNCS.EXCH.64 URZ, [UR6+0x310a8], UR4 ;  /* 0x0310a804063fc5b2 */ /* 0x0002620008000100 */
[----:B------:R-:W-:Y:S01]  /*0800*/  NOP ;  /* 0x0000000000007918 */ /* 0x000fe20000000000 */
[----:B------:R-:W-:Y:S05]  /*0810*/  @P2 BRA `(.L_x_5) ;  /* 0x0000000000582947 */ /* 0x000fea0003800000 */
[----:B-1----:R-:W1:Y:S01]  /*0820*/  S2UR UR5, SR_CgaCtaId ;  /* 0x00000000000579c3 */ /* 0x002e620000008800 */
[----:B------:R-:W-:Y:S01]  /*0830*/  UMOV UR4, 0x400 ;  /* 0x0000040000047882 */ /* 0x000fe20000000000 */
[----:B------:R-:W-:Y:S01]  /*0840*/  UMOV UR6, 0x20 ;  /* 0x0000002000067882 */ /* 0x000fe20000000000 */
[----:B------:R-:W-:Y:S01]  /*0850*/  UMOV UR7, 0x80 ;  /* 0x0000008000077882 */ /* 0x000fe20000000000 */
[----:B------:R-:W-:Y:S01]  /*0860*/  ELECT P0, URZ, PT ;  /* 0x00000000003f782f */ /* 0x000fe20003800000 */
[----:B-1----:R-:W-:Y:S02]  /*0870*/  ULEA UR9, UR5, UR4, 0x18 ;  /* 0x0000000405097291 */ /* 0x002fe4000f8ec03f */
[----:B------:R-:W-:-:S04]  /*0880*/  UIADD3 UR4, -UR6, 0x100000, URZ ;  /* 0x0010000006047890 */ /* 0x000fc8000fffe13f */
[----:B------:R-:W-:Y:S02]  /*0890*/  USHF.L.U32 UR5, UR4, 0xb, URZ ;  /* 0x0000000b04057899 */ /* 0x000fe4000800063f */
[----:B------:R-:W-:Y:S02]  /*08a0*/  USHF.L.U32 UR4, UR4, 0x1, URZ ;  /* 0x0000000104047899 */ /* 0x000fe4000800063f */
        /* <DEDUP_REMOVED lines=13> */
.L_x_5:
[----:B-1----:R-:W-:Y:S01]  /*0980*/  R2UR UR4, R2 ;  /* 0x00000000020472ca */ /* 0x002fe200000e0000 */
[----:B------:R-:W-:Y:S01]  /*0990*/  NOP ;  /* 0x0000000000007918 */ /* 0x000fe20000000000 */
[----:B------:R-:W-:Y:S01]  /*09a0*/  MOV R3, UR8 ;  /* 0x0000000800037c02 */ /* 0x000fe20008000f00 */
[----:B--234-:R-:W-:Y:S03]  /*09b0*/  BAR.SYNC.DEFER_BLOCKING 0x0 ;  /* 0x0000000000007b1d */ /* 0x01cfe60000010000 */
[----:B------:R-:W-:-:S07]  /*09c0*/  ISETP.EQ.AND P2, PT, R3, 0x1, P1 ;  /* 0x000000010300780c */ /* 0x000fce0000f42270 */
[----:B------:R-:W-:-:S13]  /*09d0*/  ISETP.NE.AND P0, PT, RZ, UR4, PT ;  /* 0x00000004ff007c0c */ /* 0x000fda000bf05270 */
[----:B------:R-:W-:Y:S05]  /*09e0*/  @!P0 BRA `(.L_x_6) ;  /* 0x000000b000188947 */ /* 0x000fea0003800000 */
[----:B------:R-:W-:-:S06]  /*09f0*/  UISETP.GT.U32.AND UP0, UPT, UR10, 0x3, UPT ;  /* 0x000000030a00788c */ /* 0x000fcc000bf04070 */
[----:B------:R-:W-:-:S13]  /*0a00*/  PLOP3.LUT P0, PT, PT, PT, UP0, 0x80, 0x0 ;  /* 0x000000000000781c */ /* 0x000fda0003f0f008 */
[----:B------:R-:W-:Y:S05]  /*0a10*/  @P0 EXIT ;  /* 0x000000000000094d */ /* 0x000fea0003800000 */
.L_x_7:
[----:B------:R-:W-:-:S08]  /*0a20*/  NOP ;  /* 0x0000000000007918 */ /* 0x000fd00000000000 */
[----:B------:R-:W1:Y:S02]  /*0a30*/  USETMAXREG.TRY_ALLOC.CTAPOOL UP0, 0xf0 ;  /* 0x000000f0000079c8 */ /* 0x000e640008000600 */
[----:B-1----:R-:W-:-:S13]  /*0a40*/  PLOP3.LUT P0, PT, PT, PT, UP0, 0x80, 0x0 ;  /* 0x000000000000781c */ /* 0x002fda0003f0f008 */
[----:B------:R-:W-:Y:S05]  /*0a50*/  @!P0 BRA `(.L_x_7) ;  /* 0xfffffffc00f08947 */ /* 0x000fea000383ffff */
[----:B------:R-:W-:Y:S01]  /*0a60*/  R2UR UR4, R2 ;  /* 0x00000000020472ca */ /* 0x000fe200000e0000 */
[----:B------:R-:W1:Y:S01]  /*0a70*/  S2UR UR5, SR_CTAID.X ;  /* 0x00000000000579c3 */ /* 0x000e620000002500 */
[----:B------:R-:W-:-:S11]  /*0a80*/  UMOV UR11, URZ ;  /* 0x0000003f000b7c82 */ /* 0x000fd60008000000 */
[----:B------:R-:W-:-:S03]  /*0a90*/  UISETP.NE.AND UP0, UPT, UR4, 0x1, UPT ;  /* 0x000000010400788c */ /* 0x000fc6000bf05270 */
[----:B------:R-:W-:-:S03]  /*0aa0*/  UMOV UR4, URZ ;  /* 0x0000003f00047c82 */ /* 0x000fc60008000000 */
[----:B------:R-:W-:Y:S02]  /*0ab0*/  PLOP3.LUT P0, PT, PT, PT, UP0, 0x80, 0x0 ;  /* 0x000000000000781c */ /* 0x000fe40003f0f008 */
[----:B-1----:R-:W-:-:S11]  /*0ac0*/  MOV R10, UR5 ;  /* 0x00000005000a7c02 */ /* 0x002fd60008000f00 */
[----:B------:R-:W-:Y:S05]  /*0ad0*/  @!P0 BRA `(.L_x_8) ;  /* 0x0000000000488947 */ /* 0x000fea0003800000 */
[----:B------:R-:W-:Y:S01]  /*0ae0*/  R2UR UR5, R2 ;  /* 0x00000000020572ca */ /* 0x000fe200000e0000 */
[----:B------:R-:W-:-:S12]  /*0af0*/  UMOV UR11, 0x1 ;  /* 0x00000001000b7882 */ /* 0x000fd80000000000 */
[----:B------:R-:W-:-:S06]  /*0b00*/  UISETP.NE.AND UP0, UPT, UR5, 0x2, UPT ;  /* 0x000000020500788c */ /* 0x000fcc000bf05270 */
[----:B------:R-:W-:-:S13]  /*0b10*/  PLOP3.LUT P1, PT, PT, PT, UP0, 0x80, 0x0 ;  /* 0x000000000000781c */ /* 0x000fda0003f2f008 */
[----:B------:R-:W-:Y:S05]  /*0b20*/  @!P1 BRA `(.L_x_8) ;  /* 0x0000000000349947 */ /* 0x000fea0003800000 */
[----:B------:R-:W-:-:S13]  /*0b30*/  R2UR UR4, R2 ;  /* 0x00000000020472ca */ /* 0x000fda00000e0000 */
[----:B------:R-:W-:-:S06]  /*0b40*/  UISETP.NE.AND UP0, UPT, UR4, 0x3, UPT ;  /* 0x000000030400788c */ /* 0x000fcc000bf05270 */
[----:B------:R-:W-:-:S13]  /*0b50*/  PLOP3.LUT P1, PT, PT, PT, UP0, 0x80, 0x0 ;  /* 0x000000000000781c */ /* 0x000fda0003f2f008 */
[----:B------:R-:W-:Y:S05]  /*0b60*/  @!P1 BRA `(.L_x_9) ;  /* 0x00000000001c9947 */ /* 0x000fea0003800000 */
[----:B------:R-:W-:-:S13]  /*0b70*/  R2UR UR4, R2 ;  /* 0x00000000020472ca */ /* 0x000fda00000e0000 */
[----:B------:R-:W-:-:S11]  /*0b80*/  UISETP.NE.AND UP0, UPT, UR4, 0x4, UPT ;  /* 0x000000040400788c */ /* 0x000fd6000bf05270 */
[----:B------:R-:W-:Y:S01]  /*0b90*/  @!UP0 UMOV UR4, 0x1 ;  /* 0x0000000100048882 */ /* 0x000fe20000000000 */
[----:B------:R-:W-:Y:S01]  /*0ba0*/  @!UP0 UMOV UR11, 0x1 ;  /* 0x00000001000b8882 */ /* 0x000fe20000000000 */
[----:B------:R-:W-:Y:S01]  /*0bb0*/  @UP0 UMOV UR4, URZ ;  /* 0x0000003f00040c82 */ /* 0x000fe20008000000 */
[----:B------:R-:W-:Y:S01]  /*0bc0*/  @UP0 UMOV UR11, URZ ;  /* 0x0000003f000b0c82 */ /* 0x000fe20008000000 */
[----:B------:R-:W-:Y:S05]  /*0bd0*/  BRA `(.L_x_8) ;  /* 0x0000000000087947 */ /* 0x000fea0003800000 */
.L_x_9:
[----:B------:R-:W-:Y:S01]  /*0be0*/  UMOV UR4, 0x1 ;  /* 0x0000000100047882 */ /* 0x000fe20000000000 */
[----:B------:R-:W-:-:S05]  /*0bf0*/  UMOV UR11, URZ ;  /* 0x0000003f000b7c82 */ /* 0x000fca0008000000 */
.L_x_8:
[----:B------:R-:W-:Y:S05]  /*0c00*/  @!P0 BRA `(.L_x_10) ;  /* 0x0000000000608947 */ /* 0x000fea0003800000 */
[----:B------:R-:W-:-:S13]  /*0c10*/  R2UR UR5, R2 ;  /* 0x00000000020572ca */ /* 0x000fda00000e0000 */
        /* <DEDUP_REMOVED lines=10> */
[----:B------:R-:W-:Y:S05]  /*0cc0*/  @P0 BRA `(.L_x_13) ;  /* 0x00000000003c0947 */ /* 0x000fea0003800000 */
[----:B------:R-:W-:-:S13]  /*0cd0*/  R2UR UR5, R10 ;  /* 0x000000000a0572ca */ /* 0x000fda00000e0000 */
[----:B------:R-:W-:-:S06]  /*0ce0*/  ULEA UR5, UR5, 0x3, 0x1 ;  /* 0x0000000305057891 */ /* 0x000fcc000f8e083f */
[----:B------:R-:W-:Y:S01]  /*0cf0*/  MOV R10, UR5 ;  /* 0x00000005000a7c02 */ /* 0x000fe20008000f00 */
[----:B------:R-:W-:Y:S06]  /*0d00*/  BRA `(.L_x_13) ;  /* 0x00000000002c7947 */ /* 0x000fec0003800000 */
.L_x_12:
[----:B------:R-:W-:-:S13]  /*0d10*/  R2UR UR5, R10 ;  /* 0x000000000a0572ca */ /* 0x000fda00000e0000 */
[----:B------:R-:W-:-:S06]  /*0d20*/  ULEA UR5, UR5, 0x2, 0x1 ;  /* 0x0000000205057891 */ /* 0x000fcc000f8e083f */
[----:B------:R-:W-:Y:S01]  /*0d30*/  MOV R10, UR5 ;  /* 0x00000005000a7c02 */ /* 0x000fe20008000f00 */
[----:B------:R-:W-:Y:S06]  /*0d40*/  BRA `(.L_x_13) ;  /* 0x00000000001c7947 */ /* 0x000fec0003800000 */
.L_x_11:
[----:B------:R-:W-:-:S13]  /*0d50*/  R2UR UR5, R10 ;  /* 0x000000000a0572ca */ /* 0x000fda00000e0000 */
[----:B------:R-:W-:-:S06]  /*0d60*/  ULEA UR5, UR5, 0x1, 0x1 ;  /* 0x0000000105057891 */ /* 0x000fcc000f8e083f */
[----:B------:R-:W-:Y:S01]  /*0d70*/  MOV R10, UR5 ;  /* 0x00000005000a7c02 */ /* 0x000fe20008000f00 */
[----:B------:R-:W-:Y:S06]  /*0d80*/  BRA `(.L_x_13) ;  /* 0x00000000000c7947 */ /* 0x000fec0003800000 */
.L_x_10:
[----:B------:R-:W-:-:S13]  /*0d90*/  R2UR UR5, R10 ;  /* 0x000000000a0572ca */ /* 0x000fda00000e0000 */
[----:B------:R-:W-:-:S06]  /*0da0*/  USHF.L.U32 UR5, UR5, 0x1, URZ ;  /* 0x0000000105057899 */ /* 0x000fcc000800063f */
[----:B------:R-:W-:-:S07]  /*0db0*/  MOV R10, UR5 ;  /* 0x00000005000a7c02 */ /* 0x000fce0008000f00 */
.L_x_13:
[----:B------:R-:W-:-:S04]  /*0dc0*/  ULOP3.LUT UR5, UR15, 0x1, URZ, 0xfc, !UPT ;  /* 0x000000010f057892 */ /* 0x000fc8000f8efc3f */
[----:B------:R-:W-:-:S06]  /*0dd0*/  UISETP.NE.AND UP0, UPT, UR5, 0x3, UPT ;  /* 0x000000030500788c */ /* 0x000fcc000bf05270 */
[----:B------:R-:W-:-:S13]  /*0de0*/  PLOP3.LUT P0, PT, PT, PT, UP0, 0x80, 0x0 ;  /* 0x000000000000781c */ /* 0x000fda0003f0f008 */
[----:B------:R-:W-:Y:S05]  /*0df0*/  @!P0 BRA `(.L_x_14) ;  /* 0x0000000000048947 */ /* 0x000fea0003800000 */
[----:B------:R-:W-:Y:S01]  /*0e00*/  BPT.TRAP 0x1 ;  /* 0x000000040000795c */ /* 0x000fe20000300000 */
.L_x_14:
[----:B------:R-:W1:Y:S01]  /*0e10*/  S2UR UR6, SR_CgaCtaId ;  /* 0x00000000000679c3 */ /* 0x000e620000008800 */
[----:B------:R-:W-:Y:S01]  /*0e20*/  UMOV UR5, 0x400 ;  /* 0x0000040000057882 */ /* 0x000fe20000000000 */
[----:B------:R-:W-:Y:S02]  /*0e30*/  MOV R4, UR4 ;  /* 0x0000000400047c02 */ /* 0x000fe40008000f00 */
[----:B------:R-:W-:Y:S02]  /*0e40*/  SHF.R.S32.HI R3, RZ, 0x1f, R0 ;  /* 0x0000001fff037819 */ /* 0x000fe40000011400 */
[----:B------:R-:W-:Y:S02]  /*0e50*/  SHF.L.U32 R4, R4, 0x1f, RZ ;  /* 0x0000001f04047819 */ /* 0x000fe400000006ff */
[----:B------:R-:W-:-:S04]  /*0e60*/  LEA.HI R3, R3, R0, RZ, 0x7 ;  /* 0x0000000003037211 */ /* 0x000fc800078f38ff */
[----:B------:R-:W-:-:S04]  /*0e70*/  LOP3.LUT R3, R3, 0xffffff80, RZ, 0xc0, !PT ;  /* 0xffffff8003037812 */ /* 0x000fc800078ec0ff */
[----:B------:R-:W-:-:S04]  /*0e80*/  IADD3 R3, -R3, R0, RZ ;  /* 0x0000000003037210 */ /* 0x000fc80007ffe1ff */
[----:B------:R-:W-:Y:S01]  /*0e90*/  SHF.R.S32.HI R0, RZ, 0x1f, R3 ;  /* 0x0000001fff007819 */ /* 0x000fe20000011403 */
[----:B-1----:R-:W-:-:S03]  /*0ea0*/  ULEA UR7, UR6, UR5, 0x18 ;  /* 0x0000000506077291 */ /* 0x002fc6000f8ec03f */
[----:B------:R-:W-:Y:S01]  /*0eb0*/  LEA.HI R0, R0, R3, RZ, 0x2 ;  /* 0x0000000300007211 */ /* 0x000fe200078f10ff */
[----:B------:R-:W-:-:S03]  /*0ec0*/  ULEA UR5, UR11, UR7, 0x3 ;  /* 0x000000070b057291 */ /* 0x000fc6000f8e183f */
[----:B------:R-:W-:Y:S02]  /*0ed0*/  LOP3.LUT R0, R0, 0x7ffffffc, RZ, 0xc0, !PT ;  /* 0x7ffffffc00007812 */ /* 0x000fe400078ec0ff */
[----:B------:R-:W-:Y:S02]  /*0ee0*/  MOV R16, UR7 ;  /* 0x0000000700107c02 */ /* 0x000fe40008000f00 */
[----:B------:R-:W-:Y:S02]  /*0ef0*/  IADD3 R0, R3, -R0, RZ ;  /* 0x8000000003007210 */ /* 0x000fe40007ffe0ff */
[----:B------:R-:W1:Y:S02]  /*0f00*/  SYNCS.PHASECHK.TRANS64.TRYWAIT P1, [UR5+0x31050], R4 ;  /* 0x03105004ff0075a7 */ /* 0x000e640008020145 */
[----:B-1----:R-:W-:Y:S05]  /*0f10*/  @!P1 BRA `(.L_x_15) ;  /* 0x000000c800509947 */ /* 0x002fea0003800000 */
.L_x_111:
[----:B------:R-:W-:Y:S01]  /*0f20*/  SHF.L.U32 R5, R0, 0x1, RZ ;  /* 0x0000000100057819 */ /* 0x000fe200000006ff */
[----:B------:R-:W-:Y:S06]  /*0f30*/  @!P0 BRA `(.L_x_16) ;  /* 0x0000000000048947 */ /* 0x000fec0003800000 */
[----:B------:R-:W-:Y:S01]  /*0f40*/  BPT.TRAP 0x1 ;  /* 0x000000040000795c */ /* 0x000fe20000300000 */
.L_x_16:
[----:B------:R-:W-:Y:S02]  /*0f50*/  R2UR UR4, R16 ;  /* 0x00000000100472ca */ /* 0x000fe400000e0000 */
[----:B------:R-:W-:Y:S02]  /*0f60*/  SHF.L.U32 R14, RZ, 0x1f, RZ ;  /* 0x0000001fff0e7819 */ /* 0x000fe400000006ff */
[----:B------:R-:W-:-:S09]  /*0f70*/  ISETP.NE.AND P2, PT, RZ, UR10, PT ;  /* 0x0000000aff007c0c */ /* 0x000fd2000bf45270 */
[----:B------:R-:W2:Y:S01]  /*0f80*/  SYNCS.PHASECHK.TRANS64.TRYWAIT P1, [UR4+0x31000], R14 ;  /* 0x0310000eff0075a7 */ /* 0x000ea20008020144 */
[----:B------:R-:W-:Y:S01]  /*0f90*/  UIADD3 UR14, UR4, 0x31090, URZ ;  /* 0x00031090040e7890 */ /* 0x000fe2000fffe03f */
[----:B--2---:R-:W-:Y:S11]  /*0fa0*/  @!P1 BRA `(.L_x_17) ;  /* 0x000000c800449947 */ /* 0x004ff60003800000 */
.L_x_112:
[----:B------:R-:W-:Y:S02]  /*0fb0*/  R2UR UR4, R2 ;  /* 0x00000000020472ca */ /* 0x000fe400000e0000 */
[----:B------:R-:W-:-:S04]  /*0fc0*/  SEL R0, RZ, 0x1, P2 ;  /* 0x00000001ff007807 */ /* 0x000fc80001000000 */
[----:B------:R-:W-:-:S07]  /*0fd0*/  SHF.L.U32 R0, R0, 0x1f, RZ ;  /* 0x0000001f00007819 */ /* 0x000fce00000006ff */
[----:B------:R-:W-:-:S06]  /*0fe0*/  ULEA UR4, UR4, UR14, 0x3 ;  /* 0x0000000e04047291 */ /* 0x000fcc000f8e183f */
[----:B------:R-:W-:-:S03]  /*0ff0*/  MOV R7, UR4 ;  /* 0x0000000400077c02 */ /* 0x000fc60008000f00 */
[----:B------:R-:W2:Y:S02]  /*1000*/  SYNCS.PHASECHK.TRANS64.TRYWAIT P1, [UR4+-0x8], R0 ;  /* 0xfffff800ff0075a7 */ /* 0x000ea40008020144 */
[----:B--2---:R-:W-:Y:S05]  /*1010*/  @!P1 BRA `(.L_x_18) ;  /* 0x000000c800449947 */ /* 0x004fea0003800000 */
.L_x_113:
[----:B------:R-:W-:Y:S01]  /*1020*/  R2UR UR5, R16 ;  /* 0x00000000100572ca */ /* 0x000fe200000e0000 */
[----:B------:R-:W-:Y:S01]  /*1030*/  WARPGROUP.ARRIVE ;  /* 0x00000000000079c5 */ /* 0x000fe20000000000 */
[----:B------:R-:W-:Y:S01]  /*1040*/  UMOV UR57, 0x80000020 ;  /* 0x8000002000397882 */ /* 0x000fe20000000000 */
        /* <DEDUP_REMOVED lines=10> */
[----:B------:R-:W-:Y:S01]  /*10f0*/  USHF.R.U32.HI UR4, URZ, 0x4, UR5 ;  /* 0x000000043f047899 */ /* 0x000fe20008011605 */
[C---:B-1----:R-:W-:Y:S01]  /*1100*/  IADD3 R0, R5.reuse, 0x1, RZ ;  /* 0x0000000105007810 */ /* 0x042fe20007ffe0ff */
[----:B------:R-:W-:Y:S01]  /*1110*/  UIADD3 UR5, UR5, 0xe000, URZ ;  /* 0x0000e00005057890 */ /* 0x000fe2000fffe03f */
[C---:B------:R-:W-:Y:S01]  /*1120*/  IADD3 R3, R5.reuse, 0x8, RZ ;  /* 0x0000000805037810 */ /* 0x040fe20007ffe0ff */
[----:B------:R-:W-:Y:S01]  /*1130*/  ULOP3.LUT UR4, UR4, 0x3fff, URZ, 0xc0, !UPT ;  /* 0x00003fff04047892 */ /* 0x000fe2000f8ec03f */
[----:B------:R-:W-:Y:S01]  /*1140*/  IADD3 R4, R5, 0x28, RZ ;  /* 0x0000002805047810 */ /* 0x000fe20007ffe0ff */
[----:B------:R-:W-:Y:S01]  /*1150*/  USHF.R.U32.HI UR5, URZ, 0x4, UR5 ;  /* 0x000000043f057899 */ /* 0x000fe20008011605 */
[----:B------:R-:W1:Y:S01]  /*1160*/  LDC R13, c[0x0][0x28c] ;  /* 0x0000a300ff0d7b82 */ /* 0x000e620000000800 */
[----:B------:R-:W-:-:S02]  /*1170*/  ULOP3.LUT UR4, UR4, 0x10000, URZ, 0xfc, !UPT ;  /* 0x0001000004047892 */ /* 0x000fc4000f8efc3f */
[----:B------:R-:W-:Y:S02]  /*1180*/  ULOP3.LUT UR6, UR5, 0x3fff, URZ, 0xc0, !UPT ;  /* 0x00003fff05067892 */ /* 0x000fe4000f8ec03f */
[----:B------:R-:W-:Y:S02]  /*1190*/  UIMAD UR11, UR11, 0x700, UR4 ;  /* 0x000007000b0b78a4 */ /* 0x000fe4000f8e0204 */
[----:B------:R-:W-:Y:S02]  /*11a0*/  ULOP3.LUT UR22, UR6, 0x10000, URZ, 0xfc, !UPT ;  /* 0x0001000006167892 */ /* 0x000fe4000f8efc3f */
[----:B------:R-:W-:Y:S01]  /*11b0*/  MOV R12, UR6 ;  /* 0x00000006000c7c02 */ /* 0x000fe20008000f00 */
[----:B------:R-:W-:Y:S02]  /*11c0*/  UIADD3 UR8, UR11, 0x2, URZ ;  /* 0x000000020b087890 */ /* 0x000fe4000fffe03f */
[----:B------:R-:W-:Y:S01]  /*11d0*/  UMOV UR56, UR11 ;  /* 0x0000000b00387c82 */ /* 0x000fe20008000000 */
[----:B------:R-:W-:-:S02]  /*11e0*/  UIADD3 UR6, UR22, 0x2, URZ ;  /* 0x0000000216067890 */ /* 0x000fc4000fffe03f */
[----:B------:R-:W-:Y:S01]  /*11f0*/  MOV R11, UR22 ;  /* 0x00000016000b7c02 */ /* 0x000fe20008000f00 */
[----:B------:R-:W-:Y:S01]  /*1200*/  UMOV UR58, UR22 ;  /* 0x00000016003a7c82 */ /* 0x000fe20008000000 */
[----:B------:R-:W-:Y:S01]  /*1210*/  UMOV UR5, UR9 ;  /* 0x0000000900057c82 */ /* 0x000fe20008000000 */
[----:B------:R-:W-:Y:S01]  /*1220*/  HGMMA.64x64x16.F32 R24, gdesc[UR56], RZ, !UPT, gsb0 ;  /* 0x00e00000381879f0 */ /* 0x000fe2000c0008ff */
[----:B------:R-:W-:Y:S01]  /*1230*/  UMOV UR4, UR8 ;  /* 0x0000000800047c82 */ /* 0x000fe20008000000 */
[----:B------:R-:W-:Y:S02]  /*1240*/  UIADD3 UR12, UR11, 0x100, URZ ;  /* 0x000001000b0c7890 */ /* 0x000fe4000fffe03f */
[----:B------:R-:W-:Y:S02]  /*1250*/  UIADD3 UR16, UR11, 0x102, URZ ;  /* 0x000001020b107890 */ /* 0x000fe4000fffe03f */
[----:B------:R-:W-:Y:S02]  /*1260*/  UIADD3 UR18, UR22, 0x102, URZ ;  /* 0x0000010216127890 */ /* 0x000fe4000fffe03f */
[----:B------:R-:W-:-:S02]  /*1270*/  UIADD3 UR20, UR11, 0x200, URZ ;  /* 0x000002000b147890 */ /* 0x000fc4000fffe03f */
[----:B------:R-:W-:Y:S02]  /*1280*/  UIADD3 UR24, UR11, 0x202, URZ ;  /* 0x000002020b187890 */ /* 0x000fe4000fffe03f */
[----:B------:R-:W-:Y:S02]  /*1290*/  UIADD3 UR28, UR11, 0x300, URZ ;  /* 0x000003000b1c7890 */ /* 0x000fe4000fffe03f */
[----:B------:R-:W-:Y:S02]  /*12a0*/  UIADD3 UR32, UR11, 0x302, URZ ;  /* 0x000003020b207890 */ /* 0x000fe4000fffe03f */
[----:B------:R-:W-:Y:S01]  /*12b0*/  UIADD3 UR36, UR11, 0x400, URZ ;  /* 0x000004000b247890 */ /* 0x000fe2000fffe03f */
[----:B------:R-:W-:Y:S01]  /*12c0*/  UMOV UR37, 0x80000020 ;  /* 0x8000002000257882 */ /* 0x000fe20000000000 */
        /* <DEDUP_REMOVED lines=8> */
[----:B------:R-:W-:-:S04]  /*1350*/  USHF.L.U32 UR10, UR10, 0x3, URZ ;  /* 0x000000030a0a7899 */ /* 0x000fc8000800063f */
[----:B------:R-:W-:Y:S01]  /*1360*/  ULOP3.LUT UR10, UR10, 0x8, URZ, 0xc, !UPT ;  /* 0x000000080a0a7892 */ /* 0x000fe2000f8e0c3f */
[----:B------:R-:W-:Y:S02]  /*1370*/  WARPGROUP.DEPBAR.LE gsb0, 0x0 ;  /* 0x00008000000079c5 */ /* 0x000fe40000010000 */
[----:B------:R-:W-:-:S06]  /*1380*/  WARPGROUP.ARRIVE ;  /* 0x00000000000079c5 */ /* 0x000fcc0000000000 */
[----:B------:R-:W-:Y:S01]  /*1390*/  HGMMA.64x64x16.F32 R24, gdesc[UR4], R24, gsb0 ;  /* 0x00e00000041879f0 */ /* 0x000fe20008000818 */
[----:B------:R-:W-:Y:S01]  /*13a0*/  UIADD3 UR6, UR22, 0x100, URZ ;  /* 0x0000010016067890 */ /* 0x000fe2000fffe03f */
[----:B------:R-:W-:Y:S01]  /*13b0*/  UMOV UR4, UR12 ;  /* 0x0000000c00047c82 */ /* 0x000fe20008000000 */
[----:B------:R-:W-:Y:S01]  /*13c0*/  UMOV UR5, UR13 ;  /* 0x0000000d00057c82 */ /* 0x000fe20008000000 */
[----:B------:R-:W-:Y:S01]  /*13d0*/  UMOV UR7, 0x80000020 ;  /* 0x8000002000077882 */ /* 0x000fe20000000000 */
        /* <DEDUP_REMOVED lines=9> */
[----:B------:R-:W-:Y:S03]  /*1470*/  HGMMA.64x64x16.F32 R24, gdesc[UR16], R24, gsb0 ;  /* 0x00e00000101879f0 */ /* 0x000fe60008000818 */
        /* <DEDUP_REMOVED lines=59> */
[----:B------:R-:W-:Y:S02]  /*1830*/  UIADD3 UR4, UR11, 0x602, URZ ;  /* 0x000006020b047890 */ /* 0x000fe4000fffe03f */
[----:B------:R-:W-:Y:S01]  /*1840*/  UIADD3 UR6, UR22, 0x602, URZ ;  /* 0x0000060216067890 */ /* 0x000fe2000fffe03f */
[----:B------:R-:W-:Y:S01]  /*1850*/  UMOV UR5, 0x80000020 ;  /* 0x8000002000057882 */ /* 0x000fe20000000000 */
[----:B------:R-:W-:Y:S02]  /*1860*/  UMOV UR7, 0x80000020 ;  /* 0x8000002000077882 */ /* 0x000fe40000000000 */
[----:B------:R-:W-:Y:S02]  /*1870*/  MOV R8, UR4 ;  /* 0x0000000400087c02 */ /* 0x000fe40008000f00 */
[----:B------:R-:W-:Y:S01]  /*1880*/  MOV R9, UR5 ;  /* 0x0000000500097c02 */ /* 0x000fe20008000f00 */
[----:B------:R-:W-:-:S02]  /*1890*/  WARPGROUP.DEPBAR.LE gsb0, 0x0 ;  /* 0x00008000000079c5 */ /* 0x000fc40000010000 */
[----:B------:R-:W-:-:S06]  /*18a0*/  WARPGROUP.ARRIVE ;  /* 0x00000000000079c5 */ /* 0x000fcc0000000000 */
[----:B------:R-:W-:Y:S01]  /*18b0*/  HGMMA.64x64x16.F32 R24, gdesc[UR4], R24, gsb0 ;  /* 0x00e00000041879f0 */ /* 0x000fe20008000818 */
[----:B------:R-:W-:Y:S01]  /*18c0*/  ULDC UR4, c[0x0][0x28c] ;  /* 0x0000a30000047ab9 */ /* 0x000fe20000000800 */
[----:B------:R-:W-:Y:S01]  /*18d0*/  ULDC UR5, c[0x0][0x28c] ;  /* 0x0000a30000057ab9 */ /* 0x000fe20000000800 */
[----:B------:R-:W-:Y:S01]  /*18e0*/  ISETP.GE.AND P2, PT, R0, UR4, PT ;  /* 0x0000000400007c0c */ /* 0x000fe2000bf46270 */
[----:B------:R-:W-:Y:S01]  /*18f0*/  ULDC UR4, c[0x0][0x28c] ;  /* 0x0000a30000047ab9 */ /* 0x000fe20000000800 */
[----:B------:R-:W-:Y:S02]  /*1900*/  IADD3 R0, R5, 0x9, RZ ;  /* 0x0000000905007810 */ /* 0x000fe40007ffe0ff */
[----:B------:R-:W-:Y:S01]  /*1910*/  ISETP.GE.AND P3, PT, R3, UR5, PT ;  /* 0x0000000503007c0c */ /* 0x000fe2000bf66270 */
[----:B------:R-:W-:Y:S01]  /*1920*/  ULDC UR5, c[0x0][0x28c] ;  /* 0x0000a30000057ab9 */ /* 0x000fe20000000800 */
[----:B------:R-:W-:Y:S01]  /*1930*/  ISETP.GE.AND P4, PT, R0, UR4, PT ;  /* 0x0000000400007c0c */ /* 0x000fe2000bf86270 */
[----:B------:R-:W-:Y:S01]  /*1940*/  ULDC UR4, c[0x0][0x28c] ;  /* 0x0000a30000047ab9 */ /* 0x000fe20000000800 */
[----:B------:R-:W-:-:S02]  /*1950*/  IADD3 R0, R5, 0x11, RZ ;  /* 0x0000001105007810 */ /* 0x000fc40007ffe0ff */
[C---:B------:R-:W-:Y:S02]  /*1960*/  IADD3 R3, R5.reuse, 0x10, RZ ;  /* 0x0000001005037810 */ /* 0x040fe40007ffe0ff */
[----:B------:R-:W-:Y:S01]  /*1970*/  ISETP.GE.AND P6, PT, R0, UR4, PT ;  /* 0x0000000400007c0c */ /* 0x000fe2000bfc6270 */
[----:B------:R-:W-:Y:S01]  /*1980*/  ULDC UR4, c[0x0][0x28c] ;  /* 0x0000a30000047ab9 */ /* 0x000fe20000000800 */
[----:B------:R-:W-:Y:S02]  /*1990*/  IADD3 R0, R5, 0x19, RZ ;  /* 0x0000001905007810 */ /* 0x000fe40007ffe0ff */
[----:B------:R-:W-:Y:S01]  /*19a0*/  ISETP.GE.AND P5, PT, R3, UR5, PT ;  /* 0x0000000503007c0c */ /* 0x000fe2000bfa6270 */
[----:B------:R-:W-:Y:S01]  /*19b0*/  ULDC UR5, c[0x0][0x28c] ;  /* 0x0000a30000057ab9 */ /* 0x000fe20000000800 */
[----:B------:R-:W-:-:S04]  /*19c0*/  IADD3 R3, R5, 0x18, RZ ;  /* 0x0000001805037810 */ /* 0x000fc80007ffe0ff */
[----:B------:R-:W-:Y:S01]  /*19d0*/  ISETP.GE.AND P1, PT, R3, UR5, PT ;  /* 0x0000000503007c0c */ /* 0x000fe2000bf26270 */
[----:B------:R-:W-:Y:S01]  /*19e0*/  ULDC UR5, c[0x0][0x28c] ;  /* 0x0000a30000057ab9 */ /* 0x000fe20000000800 */
[----:B------:R-:W-:Y:S02]  /*19f0*/  WARPGROUP.DEPBAR.LE gsb0, 0x0 ;  /* 0x00008000000079c5 */ /* 0x000fe40000010000 */
[----:B------:R-:W-:Y:S02]  /*1a00*/  FSEL R25, R25, -INF , !P2 ;  /* 0xff80000019197808 */ /* 0x000fe40005000000 */
[----:B------:R-:W-:Y:S02]  /*1a10*/  FSEL R27, R27, -INF , !P2 ;  /* 0xff8000001b1b7808 */ /* 0x000fe40005000000 */
[----:B------:R-:W-:Y:S01]  /*1a20*/  ISETP.GE.AND P2, PT, R0, UR4, PT ;  /* 0x0000000400007c0c */ /* 0x000fe2000bf46270 */
[----:B------:R-:W-:Y:S01]  /*1a30*/  ULDC UR4, c[0x0][0x28c] ;  /* 0x0000a30000047ab9 */ /* 0x000fe20000000800 */
[----:B------:R-:W-:-:S02]  /*1a40*/  FSEL R28, R28, -INF , !P3 ;  /* 0xff8000001c1c7808 */ /* 0x000fc40005800000 */
[----:B------:R-:W-:Y:S02]  /*1a50*/  FSEL R30, R30, -INF , !P3 ;  /* 0xff8000001e1e7808 */ /* 0x000fe40005800000 */
[C---:B------:R-:W-:Y:S01]  /*1a60*/  ISETP.GE.AND P3, PT, R5.reuse, UR4, PT ;  /* 0x0000000405007c0c */ /* 0x040fe2000bf66270 */
[----:B------:R-:W-:Y:S01]  /*1a70*/  ULDC UR4, c[0x0][0x28c] ;  /* 0x0000a30000047ab9 */ /* 0x000fe20000000800 */
[----:B------:R-:W-:Y:S02]  /*1a80*/  IADD3 R0, R5, 0x20, RZ ;  /* 0x0000002005007810 */ /* 0x000fe40007ffe0ff */
[----:B------:R-:W-:Y:S02]  /*1a90*/  FSEL R26, R26, -INF , !P3 ;  /* 0xff8000001a1a7808 */ /* 0x000fe40005800000 */
[----:B------:R-:W-:Y:S02]  /*1aa0*/  FSEL R29, R29, -INF , !P4 ;  /* 0xff8000001d1d7808 */ /* 0x000fe40006000000 */
[----:B------:R-:W-:-:S02]  /*1ab0*/  FSEL R31, R31, -INF , !P4 ;  /* 0xff8000001f1f7808 */ /* 0x000fc40006000000 */
[----:B------:R-:W-:Y:S01]  /*1ac0*/  ISETP.GE.AND P4, PT, R0, UR5, PT ;  /* 0x0000000500007c0c */ /* 0x000fe2000bf86270 */
[----:B------:R-:W-:Y:S01]  /*1ad0*/  ULDC UR5, c[0x0][0x604] ;  /* 0x0001810000057ab9 */ /* 0x000fe20000000800 */
[----:B------:R-:W-:Y:S02]  /*1ae0*/  IADD3 R0, R5, 0x21, RZ ;  /* 0x0000002105007810 */ /* 0x000fe40007ffe0ff */
[----:B------:R-:W-:Y:S02]  /*1af0*/  FMNMX R3, R26, R27, !PT ;  /* 0x0000001b1a037209 */ /* 0x000fe40007800000 */
[----:B------:R-:W-:Y:S02]  /*1b00*/  FSEL R32, R32, -INF , !P5 ;  /* 0xff80000020207808 */ /* 0x000fe40006800000 */
[----:B------:R-:W-:Y:S02]  /*1b10*/  FSEL R34, R34, -INF , !P5 ;  /* 0xff80000022227808 */ /* 0x000fe40006800000 */
[----:B------:R-:W-:Y:S01]  /*1b20*/  ISETP.GE.AND P5, PT, R0, UR4, PT ;  /* 0x0000000400007c0c */ /* 0x000fe2000bfa6270 */
[----:B------:R-:W-:Y:S01]  /*1b30*/  ULDC UR4, c[0x0][0x28c] ;  /* 0x0000a30000047ab9 */ /* 0x000fe20000000800 */
[----:B------:R-:W-:-:S02]  /*1b40*/  FMNMX R0, R30, R3, !PT ;  /* 0x000000031e007209 */ /* 0x000fc40007800000 */
[----:B------:R-:W-:Y:S02]  /*1b50*/  FSEL R35, R35, -INF , !P6 ;  /* 0xff80000023237808 */ /* 0x000fe40007000000 */
[----:B------:R-:W-:Y:S02]  /*1b60*/  FMNMX R3, R31, R0, !PT ;  /* 0x000000001f037209 */ /* 0x000fe40007800000 */
[----:B------:R-:W-:Y:S02]  /*1b70*/  FSEL R38, R38, -INF , !P1 ;  /* 0xff80000026267808 */ /* 0x000fe40004800000 */
[----:B------:R-:W-:Y:S02]  /*1b80*/  FMNMX R0, R34, R3, !PT ;  /* 0x0000000322007209 */ /* 0x000fe40007800000 */
[----:B------:R-:W-:Y:S02]  /*1b90*/  FSEL R39, R39, -INF , !P2 ;  /* 0xff80000027277808 */ /* 0x000fe40005000000 */
[----:B------:R-:W-:-:S02]  /*1ba0*/  FMNMX R3, R35, R0, !PT ;  /* 0x0000000023037209 */ /* 0x000fc40007800000 */
[----:B------:R-:W-:Y:S02]  /*1bb0*/  FSEL R33, R33, -INF , !P6 ;  /* 0xff80000021217808 */ /* 0x000fe40007000000 */
[----:B------:R-:W-:Y:S02]  /*1bc0*/  FMNMX R0, R38, R3, !PT ;  /* 0x0000000326007209 */ /* 0x000fe40007800000 */
[----:B------:R-:W-:Y:S01]  /*1bd0*/  ISETP.GE.AND P6, PT, R4, UR4, PT ;  /* 0x0000000404007c0c */ /* 0x000fe2000bfc6270 */
[----:B------:R-:W-:Y:S01]  /*1be0*/  ULDC UR4, c[0x0][0x28c] ;  /* 0x0000a30000047ab9 */ /* 0x000fe20000000800 */
[----:B------:R-:W-:Y:S02]  /*1bf0*/  IADD3 R4, R5, 0x29, RZ ;  /* 0x0000002905047810 */ /* 0x000fe40007ffe0ff */
[----:B------:R-:W-:Y:S02]  /*1c00*/  FSEL R42, R42, -INF , !P4 ;  /* 0xff8000002a2a7808 */ /* 0x000fe40006000000 */
[----:B------:R-:W-:-:S02]  /*1c10*/  FMNMX R3, R39, R0, !PT ;  /* 0x0000000027037209 */ /* 0x000fc40007800000 */
[----:B------:R-:W-:Y:S02]  /*1c20*/  FSEL R36, R36, -INF , !P1 ;  /* 0xff80000024247808 */ /* 0x000fe40004800000 */
[----:B------:R-:W-:Y:S01]  /*1c30*/  ISETP.GE.AND P1, PT, R4, UR4, PT ;  /* 0x0000000404007c0c */ /* 0x000fe2000bf26270 */
[----:B------:R-:W-:Y:S01]  /*1c40*/  ULDC UR4, c[0x0][0x28c] ;  /* 0x0000a30000047ab9 */ /* 0x000fe20000000800 */
[----:B------:R-:W-:Y:S02]  /*1c50*/  FSEL R43, R43, -INF , !P5 ;  /* 0xff8000002b2b7808 */ /* 0x000fe40006800000 */
[----:B------:R-:W-:Y:S02]  /*1c60*/  FMNMX R0, R42, R3, !PT ;  /* 0x000000032a007209 */ /* 0x000fe40007800000 */
[----:B------:R-:W-:Y:S02]  /*1c70*/  IADD3 R4, R5, 0x30, RZ ;  /* 0x0000003005047810 */ /* 0x000fe40007ffe0ff */
[----:B------:R-:W-:-:S02]  /*1c80*/  FSEL R37, R37, -INF , !P2 ;  /* 0xff80000025257808 */ /* 0x000fc40005000000 */
        /* <DEDUP_REMOVED lines=10> */
[----:B------:R-:W-:Y:S02]  /*1d30*/  IADD3 R4, R5, 0x38, RZ ;  /* 0x0000003805047810 */ /* 0x000fe40007ffe0ff */
[----:B------:R-:W-:Y:S02]  /*1d40*/  FSEL R50, R50, -INF , !P2 ;  /* 0xff80000032327808 */ /* 0x000fe40005000000 */
[----:B------:R-:W-:Y:S02]  /*1d50*/  FMNMX R3, R47, R0, !PT ;  /* 0x000000002f037209 */ /* 0x000fe40007800000 */
[----:B------:R-:W-:-:S02]  /*1d60*/  FSEL R41, R41, -INF , !P5 ;  /* 0xff80000029297808 */ /* 0x000fc40006800000 */
[----:B------:R-:W-:Y:S01]  /*1d70*/  ISETP.GE.AND P5, PT, R4, UR4, PT ;  /* 0x0000000404007c0c */ /* 0x000fe2000bfa6270 */
[----:B------:R-:W-:Y:S01]  /*1d80*/  ULDC UR4, c[0x0][0x604] ;  /* 0x0001810000047ab9 */ /* 0x000fe20000000800 */
[----:B------:R-:W-:Y:S02]  /*1d90*/  IADD3 R0, R5, 0x39, RZ ;  /* 0x0000003905007810 */ /* 0x000fe40007ffe0ff */
[----:B------:R-:W-:Y:S02]  /*1da0*/  FSEL R51, R51, -INF , !P4 ;  /* 0xff80000033337808 */ /* 0x000fe40006000000 */
[----:B------:R-:W-:Y:S02]  /*1db0*/  FSEL R24, R24, -INF , !P3 ;  /* 0xff80000018187808 */ /* 0x000fe40005800000 */
[----:B------:R-:W-:Y:S02]  /*1dc0*/  FMNMX R4, R50, R3, !PT ;  /* 0x0000000332047209 */ /* 0x000fe40007800000 */
[----:B-1----:R-:W-:-:S02]  /*1dd0*/  ISETP.GE.AND P3, PT, R0, R13, PT ;  /* 0x0000000d0000720c */ /* 0x002fc40003f66270 */
[----:B------:R-:W-:Y:S02]  /*1de0*/  FSEL R54, R54, -INF , !P5 ;  /* 0xff80000036367808 */ /* 0x000fe40006800000 */
[----:B------:R-:W-:Y:S02]  /*1df0*/  FMNMX R3, R24, R25, !PT ;  /* 0x0000001918037209 */ /* 0x000fe40007800000 */
[----:B------:R-:W-:Y:S02]  /*1e00*/  FMNMX R15, R51, R4, !PT ;  /* 0x00000004330f7209 */ /* 0x000fe40007800000 */
[----:B------:R-:W-:Y:S02]  /*1e10*/  FSEL R55, R55, -INF , !P3 ;  /* 0xff80000037377808 */ /* 0x000fe40005800000 */
[----:B------:R-:W-:Y:S02]  /*1e20*/  FMNMX R0, R28, R3, !PT ;  /* 0x000000031c007209 */ /* 0x000fe40007800000 */
[----:B------:R-:W-:-:S02]  /*1e30*/  FMNMX R4, R54, R15, !PT ;  /* 0x0000000f36047209 */ /* 0x000fc40007800000 */
[----:B------:R-:W-:Y:S02]  /*1e40*/  FMNMX R3, R29, R0, !PT ;  /* 0x000000001d037209 */ /* 0x000fe40007800000 */
[----:B------:R-:W-:Y:S02]  /*1e50*/  FMNMX R4, R55, R4, !PT ;  /* 0x0000000437047209 */ /* 0x000fe40007800000 */
[----:B------:R-:W-:Y:S02]  /*1e60*/  FMNMX R0, R32, R3, !PT ;  /* 0x0000000320007209 */ /* 0x000fe40007800000 */
[----:B------:R-:W-:Y:S01]  /*1e70*/  FSEL R44, R44, -INF , !P6 ;  /* 0xff8000002c2c7808 */ /* 0x000fe20007000000 */
[----:B------:R-:W1:Y:S01]  /*1e80*/  SHFL.BFLY PT, R15, R4, 0x1, 0x1f ;  /* 0x0c201f00040f7f89 */ /* 0x000e6200000e0000 */
[----:B------:R-:W-:Y:S02]  /*1e90*/  FMNMX R3, R33, R0, !PT ;  /* 0x0000000021037209 */ /* 0x000fe40007800000 */
[----:B------:R-:W-:-:S02]  /*1ea0*/  FSEL R45, R45, -INF , !P1 ;  /* 0xff8000002d2d7808 */ /* 0x000fc40004800000 */
[----:B------:R-:W-:Y:S02]  /*1eb0*/  FMNMX R0, R36, R3, !PT ;  /* 0x0000000324007209 */ /* 0x000fe40007800000 */
[----:B------:R-:W-:Y:S02]  /*1ec0*/  FSEL R48, R48, -INF , !P2 ;  /* 0xff80000030307808 */ /* 0x000fe40005000000 */
[----:B------:R-:W-:Y:S02]  /*1ed0*/  FMNMX R3, R37, R0, !PT ;  /* 0x0000000025037209 */ /* 0x000fe40007800000 */
[----:B------:R-:W-:Y:S02]  /*1ee0*/  FSEL R49, R49, -INF , !P4 ;  /* 0xff80000031317808 */ /* 0x000fe40006000000 */
[----:B------:R-:W-:Y:S02]  /*1ef0*/  FMNMX R0, R40, R3, !PT ;  /* 0x0000000328007209 */ /* 0x000fe40007800000 */
[----:B------:R-:W-:-:S02]  /*1f00*/  FSEL R52, R52, -INF , !P5 ;  /* 0xff80000034347808 */ /* 0x000fc40006800000 */
[----:B------:R-:W-:Y:S02]  /*1f10*/  FMNMX R3, R41, R0, !PT ;  /* 0x0000000029037209 */ /* 0x000fe40007800000 */
[----:B------:R-:W-:Y:S02]  /*1f20*/  FSEL R53, R53, -INF , !P3 ;  /* 0xff80000035357808 */ /* 0x000fe40005800000 */
[----:B------:R-:W-:Y:S02]  /*1f30*/  FMNMX R0, R44, R3, !PT ;  /* 0x000000032c007209 */ /* 0x000fe40007800000 */
[----:B-1----:R-:W-:Y:S02]  /*1f40*/  FMNMX R15, R4, R15, !PT ;  /* 0x0000000f040f7209 */ /* 0x002fe40007800000 */
[----:B------:R-:W-:-:S03]  /*1f50*/  FMNMX R3, R45, R0, !PT ;  /* 0x000000002d037209 */ /* 0x000fc60007800000 */
[----:B------:R-:W1:Y:S01]  /*1f60*/  SHFL.BFLY PT, R4, R15, 0x2, 0x1f ;  /* 0x0c401f000f047f89 */ /* 0x000e6200000e0000 */
[----:B------:R-:W-:-:S04]  /*1f70*/  FMNMX R0, R48, R3, !PT ;  /* 0x0000000330007209 */ /* 0x000fc80007800000 */
[----:B------:R-:W-:-:S04]  /*1f80*/  FMNMX R3, R49, R0, !PT ;  /* 0x0000000031037209 */ /* 0x000fc80007800000 */
[----:B------:R-:W-:-:S04]  /*1f90*/  FMNMX R0, R52, R3, !PT ;  /* 0x0000000334007209 */ /* 0x000fc80007800000 */
[----:B------:R-:W-:-:S05]  /*1fa0*/  FMNMX R0, R53, R0, !PT ;  /* 0x0000000035007209 */ /* 0x000fca0007800000 */
[----:B------:R-:W2:Y:S01]  /*1fb0*/  SHFL.BFLY PT, R3, R0, 0x1, 0x1f ;  /* 0x0c201f0000037f89 */ /* 0x000ea200000e0000 */
[----:B-1----:R-:W-:-:S04]  /*1fc0*/  FMNMX R4, R15, R4, !PT ;  /* 0x000000040f047209 */ /* 0x002fc80007800000 */
[----:B------:R-:W-:-:S04]  /*1fd0*/  FSETP.NEU.AND P1, PT, R4, -INF , PT ;  /* 0xff8000000400780b */ /* 0x000fc80003f2d000 */
[----:B------:R-:W-:-:S05]  /*1fe0*/  FSEL R6, R4, RZ, P1 ;  /* 0x000000ff04067208 */ /* 0x000fca0000800000 */
[----:B------:R-:W-:Y:S01]  /*1ff0*/  FMUL R15, R6, UR4 ;  /* 0x00000004060f7c20 */ /* 0x000fe20008400000 */
[----:B------:R-:W-:-:S03]  /*2000*/  ULDC UR4, c[0x0][0x604] ;  /* 0x0001810000047ab9 */ /* 0x000fc60000000800 */
[--C-:B------:R-:W-:Y:S01]  /*2010*/  FFMA R26, R26, UR4, -R15.reuse ;  /* 0x000000041a1a7c23 */ /* 0x100fe2000800080f */
[----:B------:R-:W-:Y:S01]  /*2020*/  ULDC UR4, c[0x0][0x604] ;  /* 0x0001810000047ab9 */ /* 0x000fe20000000800 */
[----:B--2---:R-:W-:Y:S01]  /*2030*/  FMNMX R3, R0, R3, !PT ;  /* 0x0000000300037209 */ /* 0x004fe20007800000 */
[--C-:B------:R-:W-:Y:S01]  /*2040*/  FFMA R27, R27, UR4, -R15.reuse ;  /* 0x000000041b1b7c23 */ /* 0x100fe2000800080f */
[----:B------:R-:W-:Y:S01]  /*2050*/  ULDC UR4, c[0x0][0x604] ;  /* 0x0001810000047ab9 */ /* 0x000fe20000000800 */
[----:B------:R-:W-:Y:S01]  /*2060*/  FSETP.GEU.AND P6, PT, R26, -126, PT ;  /* 0xc2fc00001a00780b */ /* 0x000fe20003fce000 */
[--C-:B------:R-:W-:Y:S01]  /*2070*/  FFMA R30, R30, UR4, -R15.reuse ;  /* 0x000000041e1e7c23 */ /* 0x100fe2000800080f */
[----:B------:R-:W1:Y:S01]  /*2080*/  SHFL.BFLY PT, R6, R3, 0x2, 0x1f ;  /* 0x0c401f0003067f89 */ /* 0x000e6200000e0000 */
[----:B------:R-:W-:Y:S01]  /*2090*/  FSETP.GEU.AND P5, PT, R27, -126, PT ;  /* 0xc2fc00001b00780b */ /* 0x000fe20003fae000 */
[----:B------:R-:W-:Y:S02]  /*20a0*/  ULDC UR4, c[0x0][0x604] ;  /* 0x0001810000047ab9 */ /* 0x000fe40000000800 */
[----:B------:R-:W-:Y:S01]  /*20b0*/  FSETP.GEU.AND P3, PT, R30, -126, PT ;  /* 0xc2fc00001e00780b */ /* 0x000fe20003f6e000 */
[----:B------:R-:W-:Y:S01]  /*20c0*/  FFMA R17, R31, UR4, -R15 ;  /* 0x000000041f117c23 */ /* 0x000fe2000800080f */
[----:B------:R-:W-:-:S02]  /*20d0*/  ULDC UR4, c[0x0][0x604] ;  /* 0x0001810000047ab9 */ /* 0x000fc40000000800 */
[----:B------:R-:W-:Y:S01]  /*20e0*/  FFMA R34, R34, UR4, -R15 ;  /* 0x0000000422227c23 */ /* 0x000fe2000800080f */
[----:B------:R-:W-:Y:S01]  /*20f0*/  ULDC UR4, c[0x0][0x604] ;  /* 0x0001810000047ab9 */ /* 0x000fe20000000800 */
[----:B------:R-:W-:Y:S01]  /*2100*/  FSETP.GEU.AND P2, PT, R17, -126, PT ;  /* 0xc2fc00001100780b */ /* 0x000fe20003f4e000 */
[----:B------:R-:W-:Y:S02]  /*2110*/  @!P6 FMUL R26, R26, 0.5 ;  /* 0x3f0000001a1ae820 */ /* 0x000fe40000400000 */
[----:B------:R-:W-:Y:S01]  /*2120*/  FSETP.GEU.AND P1, PT, R34, -126, PT ;  /* 0xc2fc00002200780b */ /* 0x000fe20003f2e000 */
[----:B------:R-:W-:Y:S01]  /*2130*/  @!P5 FMUL R27, R27, 0.5 ;  /* 0x3f0000001b1bd820 */ /* 0x000fe20000400000 */
[----:B------:R-:W2:Y:S02]  /*2140*/  MUFU.EX2 R20, R26 ;  /* 0x0000001a00147308 */ /* 0x000ea40000000800 */
[----:B------:R-:W-:-:S06]  /*2150*/  @!P3 FMUL R30, R30, 0.5 ;  /* 0x3f0000001e1eb820 */ /* 0x000fcc0000400000 */
[----:B------:R-:W3:Y:S01]  /*2160*/  MUFU.EX2 R22, R30 ;  /* 0x0000001e00167308 */ /* 0x000ee20000000800 */
[----:B-1----:R-:W-:Y:S01]  /*2170*/  FMNMX R6, R3, R6, !PT ;  /* 0x0000000603067209 */ /* 0x002fe20007800000 */
[--C-:B------:R-:W-:Y:S01]  /*2180*/  FFMA R3, R35, UR4, -R15.reuse ;  /* 0x0000000423037c23 */ /* 0x100fe2000800080f */
[----:B------:R-:W-:Y:S01]  /*2190*/  ULDC UR4, c[0x0][0x604] ;  /* 0x0001810000047ab9 */ /* 0x000fe20000000800 */
[----:B------:R-:W-:Y:S01]  /*21a0*/  @!P2 FMUL R17, R17, 0.5 ;  /* 0x3f0000001111a820 */ /* 0x000fe20000400000 */
[--C-:B------:R-:W-:Y:S01]  /*21b0*/  FFMA R38, R38, UR4, -R15.reuse ;  /* 0x0000000426267c23 */ /* 0x100fe2000800080f */
[----:B------:R-:W-:Y:S01]  /*21c0*/  ULDC UR4, c[0x0][0x604] ;  /* 0x0001810000047ab9 */ /* 0x000fe20000000800 */
[C---:B------:R-:W-:Y:S01]  /*21d0*/  FSETP.NEU.AND P4, PT, R6.reuse, -INF , PT ;  /* 0xff8000000600780b */ /* 0x040fe20003f8d000 */
[----:B------:R-:W1:Y:S01]  /*21e0*/  MUFU.EX2 R31, R27 ;  /* 0x0000001b001f7308 */ /* 0x000e620000000800 */
[----:B------:R-:W-:Y:S01]  /*21f0*/  FFMA R39, R39, UR4, -R15 ;  /* 0x0000000427277c23 */ /* 0x000fe2000800080f */
[----:B------:R-:W-:Y:S01]  /*2200*/  ULDC UR4, c[0x0][0x604] ;  /* 0x0001810000047ab9 */ /* 0x000fe20000000800 */
[----:B------:R-:W-:Y:S01]  /*2210*/  FSEL R0, R6, RZ, P4 ;  /* 0x000000ff06007208 */ /* 0x000fe20002000000 */
[----:B------:R-:W-:Y:S01]  /*2220*/  @!P1 FMUL R34, R34, 0.5 ;  /* 0x3f00000022229820 */ /* 0x000fe20000400000 */
[----:B------:R-:W-:Y:S01]  /*2230*/  FSETP.GEU.AND P4, PT, R3, -126, PT ;  /* 0xc2fc00000300780b */ /* 0x000fe20003f8e000 */
[----:B--2---:R-:W-:Y:S01]  /*2240*/  @!P6 FMUL R20, R20, R20 ;  /* 0x000000141414e220 */ /* 0x004fe20000400000 */
[----:B------:R-:W-:Y:S01]  /*2250*/  FSETP.GEU.AND P6, PT, R38, -126, PT ;  /* 0xc2fc00002600780b */ /* 0x000fe20003fce000 */
[----:B------:R2:W4:Y:S01]  /*2260*/  MUFU.EX2 R35, R17 ;  /* 0x0000001100237308 */ /* 0x0005220000000800 */
[----:B---3--:R-:W-:-:S07]  /*2270*/  @!P3 FMUL R22, R22, R22 ;  /* 0x000000161616b220 */ /* 0x008fce0000400000 */
[----:B------:R-:W3:Y:S01]  /*2280*/  MUFU.EX2 R56, R34 ;  /* 0x0000002200387308 */ /* 0x000ee20000000800 */
[--C-:B--2---:R-:W-:Y:S01]  /*2290*/  FFMA R17, R42, UR4, -R15.reuse ;  /* 0x000000042a117c23 */ /* 0x104fe2000800080f */
[----:B-1----:R-:W-:Y:S01]  /*22a0*/  @!P5 FMUL R31, R31, R31 ;  /* 0x0000001f1f1fd220 */ /* 0x002fe20000400000 */
[----:B------:R-:W-:Y:S01]  /*22b0*/  FSETP.GEU.AND P5, PT, R39, -126, PT ;  /* 0xc2fc00002700780b */ /* 0x000fe20003fae000 */
[----:B------:R-:W-:Y:S01]  /*22c0*/  @!P4 FMUL R3, R3, 0.5 ;  /* 0x3f0000000303c820 */ /* 0x000fe20000400000 */
[----:B------:R-:W-:Y:S01]  /*22d0*/  ULDC UR4, c[0x0][0x604] ;  /* 0x0001810000047ab9 */ /* 0x000fe20000000800 */
[----:B------:R-:W-:Y:S01]  /*22e0*/  FSETP.GEU.AND P3, PT, R17, -126, PT ;  /* 0xc2fc00001100780b */ /* 0x000fe20003f6e000 */
[----:B------:R-:W-:Y:S01]  /*22f0*/  FFMA R43, R43, UR4, -R15 ;  /* 0x000000042b2b7c23 */ /* 0x000fe2000800080f */
[----:B------:R-:W-:Y:S01]  /*2300*/  ULDC UR4, c[0x0][0x604] ;  /* 0x0001810000047ab9 */ /* 0x000fe20000000800 */
[----:B------:R1:W2:Y:S01]  /*2310*/  MUFU.EX2 R57, R3 ;  /* 0x0000000300397308 */ /* 0x0002a20000000800 */
[----:B----4-:R-:W-:Y:S01]  /*2320*/  @!P2 FMUL R35, R35, R35 ;  /* 0x000000232323a220 */ /* 0x010fe20000400000 */
[----:B------:R-:W-:Y:S01]  /*2330*/  @!P6 FMUL R38, R38, 0.5 ;  /* 0x3f0000002626e820 */ /* 0x000fe20000400000 */
[----:B------:R-:W-:-:S04]  /*2340*/  FSETP.GEU.AND P2, PT, R43, -126, PT ;  /* 0xc2fc00002b00780b */ /* 0x000fc80003f4e000 */
[----:B------:R-:W-:Y:S01]  /*2350*/  @!P5 FMUL R39, R39, 0.5 ;  /* 0x3f0000002727d820 */ /* 0x000fe20000400000 */
[----:B---3--:R-:W-:Y:S01]  /*2360*/  @!P1 FMUL R56, R56, R56 ;  /* 0x0000003838389220 */ /* 0x008fe20000400000 */
[--C-:B-1----:R-:W-:Y:S01]  /*2370*/  FFMA R3, R46, UR4, -R15.reuse ;  /* 0x000000042e037c23 */ /* 0x102fe2000800080f */
[----:B------:R-:W-:Y:S01]  /*2380*/  @!P3 FMUL R17, R17, 0.5 ;  /* 0x3f0000001111b820 */ /* 0x000fe20000400000 */
[----:B------:R-:W1:Y:S01]  /*2390*/  MUFU.EX2 R59, R39 ;  /* 0x00000027003b7308 */ /* 0x000e620000000800 */
[----:B------:R-:W-:Y:S02]  /*23a0*/  ULDC UR4, c[0x0][0x604] ;  /* 0x0001810000047ab9 */ /* 0x000fe40000000800 */
[--C-:B------:R-:W-:Y:S01]  /*23b0*/  FFMA R18, R47, UR4, -R15.reuse ;  /* 0x000000042f127c23 */ /* 0x100fe2000800080f */
[----:B------:R-:W-:Y:S01]  /*23c0*/  ULDC UR4, c[0x0][0x604] ;  /* 0x0001810000047ab9 */ /* 0x000fe20000000800 */
[----:B------:R-:W-:Y:S01]  /*23d0*/  FSETP.GEU.AND P1, PT, R3, -126, PT ;  /* 0xc2fc00000300780b */ /* 0x000fe20003f2e000 */
[----:B------:R-:W-:Y:S01]  /*23e0*/  FFMA R19, R50, UR4, -R15 ;  /* 0x0000000432137c23 */ /* 0x000fe2000800080f */
[----:B------:R-:W-:Y:S01]  /*23f0*/  ULDC UR4, c[0x0][0x604] ;  /* 0x0001810000047ab9 */ /* 0x000fe20000000800 */
[----:B------:R3:W4:Y:S01]  /*2400*/  MUFU.EX2 R61, R17 ;  /* 0x00000011003d7308 */ /* 0x0007220000000800 */
[----:B--2---:R-:W-:Y:S01]  /*2410*/  @!P4 FMUL R57, R57, R57 ;  /* 0x000000393939c220 */ /* 0x004fe20000400000 */
[----:B------:R-:W-:Y:S01]  /*2420*/  FSETP.GEU.AND P4, PT, R18, -126, PT ;  /* 0xc2fc00001200780b */ /* 0x000fe20003f8e000 */
[----:B------:R-:W-:-:S05]  /*2430*/  @!P2 FMUL R43, R43, 0.5 ;  /* 0x3f0000002b2ba820 */ /* 0x000fca0000400000 */
[----:B------:R-:W2:Y:S01]  /*2440*/  MUFU.EX2 R42, R38 ;  /* 0x00000026002a7308 */ /* 0x000ea20000000800 */
[--C-:B---3--:R-:W-:Y:S01]  /*2450*/  FFMA R17, R51, UR4, -R15.reuse ;  /* 0x0000000433117c23 */ /* 0x108fe2000800080f */
[----:B------:R-:W-:Y:S01]  /*2460*/  ULDC UR4, c[0x0][0x604] ;  /* 0x0001810000047ab9 */ /* 0x000fe20000000800 */
[----:B-1----:R-:W-:Y:S01]  /*2470*/  @!P5 FMUL R59, R59, R59 ;  /* 0x0000003b3b3bd220 */ /* 0x002fe20000400000 */
[--C-:B------:R-:W-:Y:S01]  /*2480*/  FFMA R21, R54, UR4, -R15.reuse ;  /* 0x0000000436157c23 */ /* 0x100fe2000800080f */
[----:B------:R-:W-:Y:S01]  /*2490*/  ULDC UR4, c[0x0][0x604] ;  /* 0x0001810000047ab9 */ /* 0x000fe20000000800 */
[----:B------:R-:W-:Y:S01]  /*24a0*/  FSETP.GEU.AND P5, PT, R17, -126, PT ;  /* 0xc2fc00001100780b */ /* 0x000fe20003fae000 */
[----:B------:R-:W-:Y:S01]  /*24b0*/  FFMA R15, R55, UR4, -R15 ;  /* 0x00000004370f7c23 */ /* 0x000fe2000800080f */
[----:B------:R-:W-:Y:S01]  /*24c0*/  ULDC UR4, c[0x0][0x604] ;  /* 0x0001810000047ab9 */ /* 0x000fe20000000800 */
[----:B----4-:R-:W-:Y:S01]  /*24d0*/  @!P3 FMUL R61, R61, R61 ;  /* 0x0000003d3d3db220 */ /* 0x010fe20000400000 */
[----:B------:R-:W-:Y:S01]  /*24e0*/  FSETP.GEU.AND P3, PT, R21, -126, PT ;  /* 0xc2fc00001500780b */ /* 0x000fe20003f6e000 */
[----:B------:R-:W-:Y:S01]  /*24f0*/  @!P1 FMUL R3, R3, 0.5 ;  /* 0x3f00000003039820 */ /* 0x000fe20000400000 */
[----:B------:R-:W-:Y:S01]  /*2500*/  FMUL R0, R0, UR4 ;  /* 0x0000000400007c20 */ /* 0x000fe20008400000 */
[----:B------:R-:W-:Y:S01]  /*2510*/  @!P4 FMUL R18, R18, 0.5 ;  /* 0x3f0000001212c820 */ /* 0x000fe20000400000 */
[----:B------:R-:W-:Y:S01]  /*2520*/  ULDC UR4, c[0x0][0x604] ;  /* 0x0001810000047ab9 */ /* 0x000fe20000000800 */
[----:B------:R-:W1:Y:S01]  /*2530*/  MUFU.EX2 R46, R43 ;  /* 0x0000002b002e7308 */ /* 0x000e620000000800 */
[--C-:B------:R-:W-:Y:S01]  /*2540*/  FFMA R24, R24, UR4, -R0.reuse ;  /* 0x0000000418187c23 */ /* 0x100fe20008000800 */
[----:B------:R-:W-:Y:S01]  /*2550*/  ULDC UR4, c[0x0][0x604] ;  /* 0x0001810000047ab9 */ /* 0x000fe20000000800 */
[----:B--2---:R-:W-:Y:S01]  /*2560*/  @!P6 FMUL R42, R42, R42 ;  /* 0x0000002a2a2ae220 */ /* 0x004fe20000400000 */
[----:B------:R-:W-:Y:S01]  /*2570*/  @!P5 FMUL R17, R17, 0.5 ;  /* 0x3f0000001111d820 */ /* 0x000fe20000400000 */
[--C-:B------:R-:W-:Y:S01]  /*2580*/  FFMA R25, R25, UR4, -R0.reuse ;  /* 0x0000000419197c23 */ /* 0x100fe20008000800 */
[----:B------:R-:W-:Y:S01]  /*2590*/  ULDC UR4, c[0x0][0x604] ;  /* 0x0001810000047ab9 */ /* 0x000fe20000000800 */
[----:B------:R-:W-:Y:S01]  /*25a0*/  FSETP.GEU.AND P6, PT, R19, -126, PT ;  /* 0xc2fc00001300780b */ /* 0x000fe20003fce000 */
[----:B------:R-:W-:Y:S01]  /*25b0*/  @!P3 FMUL R21, R21, 0.5 ;  /* 0x3f0000001515b820 */ /* 0x000fe20000400000 */
[----:B------:R2:W3:Y:S01]  /*25c0*/  MUFU.EX2 R47, R3 ;  /* 0x00000003002f7308 */ /* 0x0004e20000000800 */
[--C-:B------:R-:W-:Y:S01]  /*25d0*/  FFMA R28, R28, UR4, -R0.reuse ;  /* 0x000000041c1c7c23 */ /* 0x100fe20008000800 */
[----:B------:R-:W-:Y:S01]  /*25e0*/  ULDC UR4, c[0x0][0x604] ;  /* 0x0001810000047ab9 */ /* 0x000fe20000000800 */
[--C-:B------:R-:W-:Y:S01]  /*25f0*/  FFMA R52, R52, UR5, -R0.reuse ;  /* 0x0000000534347c23 */ /* 0x100fe20008000800 */
[----:B------:R-:W-:Y:S01]  /*2600*/  FFMA R29, R29, UR4, -R0 ;  /* 0x000000041d1d7c23 */ /* 0x000fe20008000800 */
[----:B------:R-:W-:-:S02]  /*2610*/  ULDC UR4, c[0x0][0x604] ;  /* 0x0001810000047ab9 */ /* 0x000fc40000000800 */
[--C-:B------:R-:W-:Y:S01]  /*2620*/  FFMA R32, R32, UR4, -R0.reuse ;  /* 0x0000000420207c23 */ /* 0x100fe20008000800 */
[----:B------:R-:W4:Y:S01]  /*2630*/  MUFU.EX2 R55, R21 ;  /* 0x0000001500377308 */ /* 0x000f220000000800 */
[----:B-1----:R-:W-:Y:S01]  /*2640*/  @!P2 FMUL R46, R46, R46 ;  /* 0x0000002e2e2ea220 */ /* 0x002fe20000400000 */
[----:B------:R-:W-:Y:S01]  /*2650*/  FSETP.GEU.AND P2, PT, R15, -126, PT ;  /* 0xc2fc00000f00780b */ /* 0x000fe20003f4e000 */
[----:B------:R-:W-:Y:S01]  /*2660*/  @!P6 FMUL R19, R19, 0.5 ;  /* 0x3f0000001313e820 */ /* 0x000fe20000400000 */
[----:B------:R-:W-:Y:S01]  /*2670*/  ULDC UR4, c[0x0][0x604] ;  /* 0x0001810000047ab9 */ /* 0x000fe20000000800 */
[----:B--2---:R-:W-:Y:S01]  /*2680*/  FADD R3, R20, R61 ;  /* 0x0000003d14037221 */ /* 0x004fe20000000000 */
[--C-:B------:R-:W-:Y:S01]  /*2690*/  FFMA R33, R33, UR4, -R0.reuse ;  /* 0x0000000421217c23 */ /* 0x100fe20008000800 */
[----:B------:R-:W-:Y:S01]  /*26a0*/  ULDC UR4, c[0x0][0x604] ;  /* 0x0001810000047ab9 */ /* 0x000fe20000000800 */
[----:B------:R-:W1:Y:S01]  /*26b0*/  MUFU.EX2 R50, R18 ;  /* 0x0000001200327308 */ /* 0x000e620000000800 */
[----:B---3--:R-:W-:Y:S01]  /*26c0*/  @!P1 FMUL R47, R47, R47 ;  /* 0x0000002f2f2f9220 */ /* 0x008fe20000400000 */
[----:B------:R-:W-:Y:S01]  /*26d0*/  FSETP.GEU.AND P1, PT, R24, -126, PT ;  /* 0xc2fc00001800780b */ /* 0x000fe20003f2e000 */
[----:B------:R-:W-:Y:S01]  /*26e0*/  FFMA R36, R36, UR4, -R0 ;  /* 0x0000000424247c23 */ /* 0x000fe20008000800 */
[----:B------:R-:W-:-:S02]  /*26f0*/  ULDC UR4, c[0x0][0x604] ;  /* 0x0001810000047ab9 */ /* 0x000fc40000000800 */
[--C-:B------:R-:W-:Y:S01]  /*2700*/  FFMA R37, R37, UR4, -R0.reuse ;  /* 0x0000000425257c23 */ /* 0x100fe20008000800 */
[----:B------:R-:W-:Y:S01]  /*2710*/  @!P2 FMUL R15, R15, 0.5 ;  /* 0x3f0000000f0fa820 */ /* 0x000fe20000400000 */
[----:B------:R-:W2:Y:S01]  /*2720*/  MUFU.EX2 R54, R17 ;  /* 0x0000001100367308 */ /* 0x000ea20000000800 */
[----:B----4-:R-:W-:Y:S01]  /*2730*/  @!P3 FMUL R55, R55, R55 ;  /* 0x000000373737b220 */ /* 0x010fe20000400000 */
[----:B------:R-:W-:Y:S01]  /*2740*/  FSETP.GEU.AND P3, PT, R32, -126, PT ;  /* 0xc2fc00002000780b */ /* 0x000fe20003f6e000 */
[----:B------:R-:W-:Y:S02]  /*2750*/  ULDC UR4, c[0x0][0x604] ;  /* 0x0001810000047ab9 */ /* 0x000fe40000000800 */
[--C-:B------:R-:W-:Y:S01]  /*2760*/  FFMA R40, R40, UR4, -R0.reuse ;  /* 0x0000000428287c23 */ /* 0x100fe20008000800 */
[----:B------:R-:W-:Y:S01]  /*2770*/  ULDC UR4, c[0x0][0x604] ;  /* 0x0001810000047ab9 */ /* 0x000fe20000000800 */
[----:B------:R-:W-:Y:S01]  /*2780*/  @!P1 FMUL R24, R24, 0.5 ;  /* 0x3f00000018189820 */ /* 0x000fe20000400000 */
[----:B------:R-:W3:Y:S01]  /*2790*/  MUFU.EX2 R51, R19 ;  /* 0x0000001300337308 */ /* 0x000ee20000000800 */
[----:B-1----:R-:W-:Y:S01]  /*27a0*/  @!P4 FMUL R50, R50, R50 ;  /* 0x000000323232c220 */ /* 0x002fe20000400000 */
[----:B------:R-:W-:Y:S01]  /*27b0*/  FSETP.GEU.AND P4, PT, R25, -126, PT ;  /* 0xc2fc00001900780b */ /* 0x000fe20003f8e000 */
[----:B------:R-:W-:Y:S01]  /*27c0*/  FFMA R41, R41, UR4, -R0 ;  /* 0x0000000429297c23 */ /* 0x000fe20008000800 */
[----:B------:R-:W-:-:S02]  /*27d0*/  ULDC UR4, c[0x0][0x604] ;  /* 0x0001810000047ab9 */ /* 0x000fc40000000800 */
[--C-:B------:R-:W-:Y:S01]  /*27e0*/  FFMA R49, R49, UR4, -R0.reuse ;  /* 0x0000000431317c23 */ /* 0x100fe20008000800 */
[----:B------:R-:W-:Y:S01]  /*27f0*/  @!P3 FMUL R32, R32, 0.5 ;  /* 0x3f0000002020b820 */ /* 0x000fe20000400000 */
[----:B------:R-:W1:Y:S01]  /*2800*/  MUFU.EX2 R168, R15 ;  /* 0x0000000f00a87308 */ /* 0x000e620000000800 */
[----:B--2---:R-:W-:Y:S01]  /*2810*/  @!P5 FMUL R54, R54, R54 ;  /* 0x000000363636d220 */ /* 0x004fe20000400000 */
[----:B------:R-:W-:Y:S01]  /*2820*/  FSETP.GEU.AND P5, PT, R29, -126, PT ;  /* 0xc2fc00001d00780b */ /* 0x000fe20003fae000 */
[----:B------:R-:W-:Y:S02]  /*2830*/  ULDC UR4, c[0x0][0x604] ;  /* 0x0001810000047ab9 */ /* 0x000fe40000000800 */
[--C-:B------:R-:W-:Y:S01]  /*2840*/  FFMA R44, R44, UR4, -R0.reuse ;  /* 0x000000042c2c7c23 */ /* 0x100fe20008000800 */
[----:B------:R-:W-:Y:S01]  /*2850*/  ULDC UR4, c[0x0][0x604] ;  /* 0x0001810000047ab9 */ /* 0x000fe20000000800 */
[----:B------:R-:W-:Y:S01]  /*2860*/  @!P4 FMUL R25, R25, 0.5 ;  /* 0x3f0000001919c820 */ /* 0x000fe20000400000 */
[----:B------:R-:W2:Y:S01]  /*2870*/  MUFU.EX2 R24, R24 ;  /* 0x0000001800187308 */ /* 0x000ea20000000800 */
[----:B---3--:R-:W-:Y:S01]  /*2880*/  @!P6 FMUL R51, R51, R51 ;  /* 0x000000333333e220 */ /* 0x008fe20000400000 */
[----:B------:R-:W-:Y:S01]  /*2890*/  FSETP.GEU.AND P6, PT, R28, -126, PT ;  /* 0xc2fc00001c00780b */ /* 0x000fe20003fce000 */
[--C-:B------:R-:W-:Y:S01]  /*28a0*/  FFMA R45, R45, UR4, -R0.reuse ;  /* 0x000000042d2d7c23 */ /* 0x100fe20008000800 */
[----:B------:R-:W-:Y:S01]  /*28b0*/  ULDC UR4, c[0x0][0x604] ;  /* 0x0001810000047ab9 */ /* 0x000fe20000000800 */
[----:B------:R-:W-:Y:S01]  /*28c0*/  FADD R26, R56, R51 ;  /* 0x00000033381a7221 */ /* 0x000fe20000000000 */
[----:B------:R-:W-:Y:S01]  /*28d0*/  FFMA R48, R48, UR4, -R0 ;  /* 0x0000000430307c23 */ /* 0x000fe20008000800 */
[----:B------:R-:W-:Y:S01]  /*28e0*/  @!P5 FMUL R29, R29, 0.5 ;  /* 0x3f0000001d1dd820 */ /* 0x000fe20000400000 */
[----:B------:R3:W4:Y:S01]  /*28f0*/  MUFU.EX2 R15, R25 ;  /* 0x00000019000f7308 */ /* 0x0007220000000800 */
[----:B-1----:R-:W-:Y:S01]  /*2900*/  @!P2 FMUL R168, R168, R168 ;  /* 0x000000a8a8a8a220 */ /* 0x002fe20000400000 */
[----:B------:R-:W-:Y:S01]  /*2910*/  FSETP.GEU.AND P2, PT, R33, -126, PT ;  /* 0xc2fc00002100780b */ /* 0x000fe20003f4e000 */
[----:B------:R-:W-:-:S02]  /*2920*/  ULDC UR4, c[0x0][0x604] ;  /* 0x0001810000047ab9 */ /* 0x000fc40000000800 */
[----:B------:R-:W-:Y:S02]  /*2930*/  FFMA R0, R53, UR4, -R0 ;  /* 0x0000000435007c23 */ /* 0x000fe40008000800 */
[----:B------:R-:W-:Y:S01]  /*2940*/  @!P6 FMUL R28, R28, 0.5 ;  /* 0x3f0000001c1ce820 */ /* 0x000fe20000400000 */
[----:B------:R1:W5:Y:S01]  /*2950*/  MUFU.EX2 R17, R29 ;  /* 0x0000001d00117308 */ /* 0x0003620000000800 */
[----:B--2---:R-:W-:Y:S01]  /*2960*/  @!P1 FMUL R24, R24, R24 ;  /* 0x0000001818189220 */ /* 0x004fe20000400000 */
[----:B------:R-:W-:Y:S01]  /*2970*/  FSETP.GEU.AND P1, PT, R36, -126, PT ;  /* 0xc2fc00002400780b */ /* 0x000fe20003f2e000 */
[----:B---3--:R-:W-:-:S04]  /*2980*/  FADD R25, R31, R46 ;  /* 0x0000002e1f197221 */ /* 0x008fc80000000000 */
[----:B------:R-:W-:Y:S01]  /*2990*/  @!P2 FMUL R33, R33, 0.5 ;  /* 0x3f0000002121a820 */ /* 0x000fe20000400000 */
[----:B------:R-:W2:Y:S01]  /*29a0*/  MUFU.EX2 R32, R32 ;  /* 0x0000002000207308 */ /* 0x000ea20000000800 */
[----:B----4-:R-:W-:Y:S01]  /*29b0*/  @!P4 FMUL R15, R15, R15 ;  /* 0x0000000f0f0fc220 */ /* 0x010fe20000400000 */
[----:B------:R-:W-:Y:S01]  /*29c0*/  FSETP.GEU.AND P4, PT, R37, -126, PT ;  /* 0xc2fc00002500780b */ /* 0x000fe20003f8e000 */
[----:B-1----:R-:W-:-:S04]  /*29d0*/  FADD R29, R22, R47 ;  /* 0x0000002f161d7221 */ /* 0x002fc80000000000 */
[----:B------:R-:W-:Y:S01]  /*29e0*/  @!P1 FMUL R36, R36, 0.5 ;  /* 0x3f00000024249820 */ /* 0x000fe20000400000 */
[----:B------:R-:W1:Y:S01]  /*29f0*/  MUFU.EX2 R38, R28 ;  /* 0x0000001c00267308 */ /* 0x000e620000000800 */
[----:B-----5:R-:W-:Y:S01]  /*2a00*/  @!P5 FMUL R17, R17, R17 ;  /* 0x000000111111d220 */ /* 0x020fe20000400000 */
[----:B------:R-:W-:-:S05]  /*2a10*/  FSETP.GEU.AND P5, PT, R41, -126, PT ;  /* 0xc2fc00002900780b */ /* 0x000fca0003fae000 */
[----:B------:R-:W-:Y:S01]  /*2a20*/  @!P4 FMUL R37, R37, 0.5 ;  /* 0x3f0000002525c820 */ /* 0x000fe20000400000 */
[----:B------:R3:W4:Y:S01]  /*2a30*/  MUFU.EX2 R19, R33 ;  /* 0x0000002100137308 */ /* 0x0007220000000800 */
[----:B--2---:R-:W-:Y:S01]  /*2a40*/  @!P3 FMUL R32, R32, R32 ;  /* 0x000000202020b220 */ /* 0x004fe20000400000 */
[----:B------:R-:W-:-:S05]  /*2a50*/  FSETP.GEU.AND P3, PT, R49, -126, PT ;  /* 0xc2fc00003100780b */ /* 0x000fca0003f6e000 */
[----:B------:R-:W-:Y:S01]  /*2a60*/  @!P5 FMUL R41, R41, 0.5 ;  /* 0x3f0000002929d820 */ /* 0x000fe20000400000 */
[----:B------:R-:W2:Y:S01]  /*2a70*/  MUFU.EX2 R34, R36 ;  /* 0x0000002400227308 */ /* 0x000ea20000000800 */
[----:B-1----:R-:W-:Y:S01]  /*2a80*/  @!P6 FMUL R38, R38, R38 ;  /* 0x000000262626e220 */ /* 0x002fe20000400000 */
[----:B------:R-:W-:Y:S01]  /*2a90*/  FSETP.GEU.AND P6, PT, R40, -126, PT ;  /* 0xc2fc00002800780b */ /* 0x000fe20003fce000 */
[----:B---3--:R-:W-:-:S04]  /*2aa0*/  FADD R33, R35, R50 ;  /* 0x0000003223217221 */ /* 0x008fc80000000000 */
[----:B------:R-:W-:Y:S01]  /*2ab0*/  @!P3 FMUL R49, R49, 0.5 ;  /* 0x3f0000003131b820 */ /* 0x000fe20000400000 */
[----:B------:R1:W3:Y:S01]  /*2ac0*/  MUFU.EX2 R21, R37 ;  /* 0x0000002500157308 */ /* 0x0002e20000000800 */
[----:B----4-:R-:W-:Y:S01]  /*2ad0*/  @!P2 FMUL R19, R19, R19 ;  /* 0x000000131313a220 */ /* 0x010fe20000400000 */
[----:B------:R-:W-:-:S05]  /*2ae0*/  FSETP.GEU.AND P2, PT, R44, -126, PT ;  /* 0xc2fc00002c00780b */ /* 0x000fca0003f4e000 */
[----:B------:R-:W-:Y:S01]  /*2af0*/  @!P6 FMUL R40, R40, 0.5 ;  /* 0x3f0000002828e820 */ /* 0x000fe20000400000 */
[----:B------:R-:W4:Y:S01]  /*2b00*/  MUFU.EX2 R28, R41 ;  /* 0x00000029001c7308 */ /* 0x000f220000000800 */
[----:B--2---:R-:W-:Y:S01]  /*2b10*/  @!P1 FMUL R34, R34, R34 ;  /* 0x0000002222229220 */ /* 0x004fe20000400000 */
[----:B------:R-:W-:Y:S01]  /*2b20*/  FSETP.GEU.AND P1, PT, R45, -126, PT ;  /* 0xc2fc00002d00780b */ /* 0x000fe20003f2e000 */
[----:B-1----:R-:W-:-:S04]  /*2b30*/  FADD R37, R3, R26 ;  /* 0x0000001a03257221 */ /* 0x002fc80000000000 */
[----:B------:R-:W-:Y:S01]  /*2b40*/  @!P2 FMUL R44, R44, 0.5 ;  /* 0x3f0000002c2ca820 */ /* 0x000fe20000400000 */
[----:B------:R-:W1:Y:S01]  /*2b50*/  MUFU.EX2 R18, R49 ;  /* 0x0000003100127308 */ /* 0x000e620000000800 */
[----:B---3--:R-:W-:Y:S01]  /*2b60*/  @!P4 FMUL R21, R21, R21 ;  /* 0x000000151515c220 */ /* 0x008fe20000400000 */
[----:B------:R-:W-:-:S05]  /*2b70*/  FSETP.GEU.AND P4, PT, R48, -126, PT ;  /* 0xc2fc00003000780b */ /* 0x000fca0003f8e000 */
[----:B------:R-:W-:Y:S01]  /*2b80*/  @!P1 FMUL R45, R45, 0.5 ;  /* 0x3f0000002d2d9820 */ /* 0x000fe20000400000 */
[----:B------:R2:W3:Y:S01]  /*2b90*/  MUFU.EX2 R23, R40 ;  /* 0x0000002800177308 */ /* 0x0004e20000000800 */
[----:B----4-:R-:W-:Y:S01]  /*2ba0*/  @!P5 FMUL R28, R28, R28 ;  /* 0x0000001c1c1cd220 */ /* 0x010fe20000400000 */
[----:B------:R-:W-:-:S03]  /*2bb0*/  FSETP.GEU.AND P5, PT, R52, -126, PT ;  /* 0xc2fc00003400780b */ /* 0x000fc60003fae000 */
[----:B------:R-:W-:Y:S02]  /*2bc0*/  FADD R3, R15, R28 ;  /* 0x0000001c0f037221 */ /* 0x000fe40000000000 */
[----:B------:R-:W-:Y:S01]  /*2bd0*/  @!P4 FMUL R48, R48, 0.5 ;  /* 0x3f0000003030c820 */ /* 0x000fe20000400000 */
[----:B------:R4:W5:Y:S01]  /*2be0*/  MUFU.EX2 R27, R44 ;  /* 0x0000002c001b7308 */ /* 0x0009620000000800 */
[----:B-1----:R-:W-:Y:S01]  /*2bf0*/  @!P3 FMUL R18, R18, R18 ;  /* 0x000000121212b220 */ /* 0x002fe20000400000 */
[----:B------:R-:W-:Y:S01]  /*2c00*/  FSETP.GEU.AND P3, PT, R0, -126, PT ;  /* 0xc2fc00000000780b */ /* 0x000fe20003f6e000 */
[----:B--2---:R-:W-:Y:S02]  /*2c10*/  FADD R40, R57, R54 ;  /* 0x0000003639287221 */ /* 0x004fe40000000000 */
[----:B------:R-:W-:Y:S02]  /*2c20*/  FADD R36, R19, R18 ;  /* 0x0000001213247221 */ /* 0x000fe40000000000 */
[----:B------:R-:W-:Y:S01]  /*2c30*/  @!P5 FMUL R52, R52, 0.5 ;  /* 0x3f0000003434d820 */ /* 0x000fe20000400000 */
[----:B------:R-:W1:Y:S01]  /*2c40*/  MUFU.EX2 R30, R45 ;  /* 0x0000002d001e7308 */ /* 0x000e620000000800 */
[----:B----4-:R-:W-:Y:S01]  /*2c50*/  FADD R44, R42, R55 ;  /* 0x000000372a2c7221 */ /* 0x010fe20000000000 */
[----:B---3--:R-:W-:Y:S01]  /*2c60*/  @!P6 FMUL R23, R23, R23 ;  /* 0x000000171717e220 */ /* 0x008fe20000400000 */
[----:B------:R-:W-:-:S02]  /*2c70*/  FADD R39, R25, R40 ;  /* 0x0000002819277221 */ /* 0x000fc40000000000 */
[----:B------:R-:W-:Y:S02]  /*2c80*/  FADD R44, R29, R44 ;  /* 0x0000002c1d2c7221 */ /* 0x000fe40000000000 */
[----:B------:R-:W-:Y:S01]  /*2c90*/  @!P3 FMUL R0, R0, 0.5 ;  /* 0x3f0000000000b820 */ /* 0x000fe20000400000 */
[----:B------:R2:W3:Y:S01]  /*2ca0*/  MUFU.EX2 R41, R48 ;  /* 0x0000003000297308 */ /* 0x0004e20000000800 */
[----:B-----5:R-:W-:Y:S01]  /*2cb0*/  @!P2 FMUL R27, R27, R27 ;  /* 0x0000001b1b1ba220 */ /* 0x020fe20000400000 */
[----:B------:R-:W-:Y:S01]  /*2cc0*/  FADD R37, R37, R44 ;  /* 0x0000002c25257221 */ /* 0x000fe20000000000 */
[----:B------:R-:W-:-:S05]  /*2cd0*/  F2FP.F16.F32.PACK_AB R28, R28, R23 ;  /* 0x000000171c1c723e */ /* 0x000fca00000000ff */
[----:B------:R-:W4:Y:S01]  /*2ce0*/  MUFU.EX2 R43, R52 ;  /* 0x00000034002b7308 */ /* 0x000f220000000800 */
[----:B--2---:R-:W-:Y:S01]  /*2cf0*/  FADD R48, R59, R168 ;  /* 0x000000a83b307221 */ /* 0x004fe20000000000 */
[----:B-1----:R-:W-:-:S03]  /*2d00*/  @!P1 FMUL R30, R30, R30 ;  /* 0x0000001e1e1e9220 */ /* 0x002fc60000400000 */
[----:B------:R-:W-:Y:S01]  /*2d10*/  FADD R48, R33, R48 ;  /* 0x0000003021307221 */ /* 0x000fe20000000000 */
[----:B------:R-:W-:Y:S01]  /*2d20*/  FADD R33, R3, R36 ;  /* 0x0000002403217221 */ /* 0x000fe20000000000 */
[----:B------:R-:W-:Y:S01]  /*2d30*/  FADD R25, R17, R30 ;  /* 0x0000001e11197221 */ /* 0x000fe20000000000 */
[----:B------:R1:W2:Y:S01]  /*2d40*/  MUFU.EX2 R26, R0 ;  /* 0x00000000001a7308 */ /* 0x0002a20000000800 */
[----:B---3--:R-:W-:Y:S01]  /*2d50*/  @!P4 FMUL R41, R41, R41 ;  /* 0x000000292929c220 */ /* 0x008fe20000400000 */
[----:B------:R-:W-:Y:S01]  /*2d60*/  FADD R3, R38, R27 ;  /* 0x0000001b26037221 */ /* 0x000fe20000000000 */
[----:B------:R-:W-:Y:S01]  /*2d70*/  FADD R48, R39, R48 ;  /* 0x0000003027307221 */ /* 0x000fe20000000000 */
[----:B------:R-:W-:Y:S01]  /*2d80*/  F2FP.F16.F32.PACK_AB R39, R35, R22 ;  /* 0x000000162327723e */ /* 0x000fe200000000ff */
[----:B------:R-:W-:Y:S01]  /*2d90*/  FADD R29, R32, R41 ;  /* 0x00000029201d7221 */ /* 0x000fe20000000000 */
[----:B------:R-:W-:Y:S02]  /*2da0*/  F2FP.F16.F32.PACK_AB R35, R59, R42 ;  /* 0x0000002a3b23723e */ /* 0x000fe400000000ff */
[----:B------:R-:W-:Y:S01]  /*2db0*/  F2FP.F16.F32.PACK_AB R38, R17, R38 ;  /* 0x000000261126723e */ /* 0x000fe200000000ff */
[----:B----4-:R-:W-:Y:S01]  /*2dc0*/  @!P5 FMUL R43, R43, R43 ;  /* 0x0000002b2b2bd220 */ /* 0x010fe20000400000 */
[----:B-1----:R-:W-:Y:S01]  /*2dd0*/  FADD R0, R24, R23 ;  /* 0x0000001718007221 */ /* 0x002fe20000000000 */
[----:B------:R-:W-:-:S02]  /*2de0*/  F2FP.F16.F32.PACK_AB R32, R19, R32 ;  /* 0x000000201320723e */ /* 0x000fc400000000ff */
[----:B------:R-:W-:Y:S01]  /*2df0*/  FADD R36, R34, R43 ;  /* 0x0000002b22247221 */ /* 0x000fe20000000000 */
[----:B------:R-:W-:Y:S01]  /*2e00*/  FADD R0, R0, R29 ;  /* 0x0000001d00007221 */ /* 0x000fe20000000000 */
[----:B------:R-:W-:Y:S01]  /*2e10*/  F2FP.F16.F32.PACK_AB R29, R46, R61 ;  /* 0x0000003d2e1d723e */ /* 0x000fe200000000ff */
[----:B--2---:R-:W-:Y:S01]  /*2e20*/  @!P3 FMUL R26, R26, R26 ;  /* 0x0000001a1a1ab220 */ /* 0x004fe20000400000 */
[----:B------:R-:W-:Y:S01]  /*2e30*/  FADD R3, R3, R36 ;  /* 0x0000002403037221 */ /* 0x000fe20000000000 */
[----:B------:R-:W-:Y:S02]  /*2e40*/  F2FP.F16.F32.PACK_AB R36, R15, R24 ;  /* 0x000000180f24723e */ /* 0x000fe400000000ff */
[----:B------:R-:W-:Y:S01]  /*2e50*/  FADD R40, R21, R26 ;  /* 0x0000001a15287221 */ /* 0x000fe20000000000 */
[----:B------:R-:W-:Y:S01]  /*2e60*/  FADD R3, R0, R3 ;  /* 0x0000000300037221 */ /* 0x000fe20000000000 */
[----:B------:R-:W-:Y:S01]  /*2e70*/  FADD R0, R37, R48 ;  /* 0x0000003025007221 */ /* 0x000fe20000000000 */
[----:B------:R-:W-:Y:S01]  /*2e80*/  F2FP.F16.F32.PACK_AB R37, R31, R20 ;  /* 0x000000141f25723e */ /* 0x000fe200000000ff */
[----:B------:R-:W-:Y:S01]  /*2e90*/  FADD R40, R25, R40 ;  /* 0x0000002819287221 */ /* 0x000fe20000000000 */
[----:B------:R-:W-:-:S02]  /*2ea0*/  MOV R25, UR10 ;  /* 0x0000000a00197c02 */ /* 0x000fc40008000f00 */
[----:B------:R-:W-:Y:S01]  /*2eb0*/  F2FP.F16.F32.PACK_AB R31, R50, R47 ;  /* 0x0000002f321f723e */ /* 0x000fe200000000ff */
[----:B------:R-:W-:Y:S01]  /*2ec0*/  FADD R40, R33, R40 ;  /* 0x0000002821287221 */ /* 0x000fe20000000000 */
[----:B------:R1:W-:Y:S01]  /*2ed0*/  SYNCS.ARRIVE.TRANS64.A1T0 RZ, [R25+UR14], RZ ;  /* 0x000000ff19ff79a7 */ /* 0x0003e2000810000e */
[----:B------:R-:W-:Y:S02]  /*2ee0*/  F2FP.F16.F32.PACK_AB R33, R57, R56 ;  /* 0x000000383921723e */ /* 0x000fe400000000ff */
[----:B------:R-:W-:Y:S01]  /*2ef0*/  FADD R3, R3, R40 ;  /* 0x0000002803037221 */ /* 0x000fe20000000000 */
[----:B------:R-:W-:Y:S02]  /*2f00*/  F2FP.F16.F32.PACK_AB R34, R21, R34 ;  /* 0x000000221522723e */ /* 0x000fe400000000ff */
[----:B------:R-:W-:Y:S02]  /*2f10*/  F2FP.F16.F32.PACK_AB R30, R30, R27 ;  /* 0x0000001b1e1e723e */ /* 0x000fe400000000ff */
[----:B-1----:R-:W-:-:S02]  /*2f20*/  F2FP.F16.F32.PACK_AB R25, R54, R51 ;  /* 0x000000333619723e */ /* 0x002fc400000000ff */
[----:B------:R-:W-:Y:S02]  /*2f30*/  F2FP.F16.F32.PACK_AB R24, R18, R41 ;  /* 0x000000291218723e */ /* 0x000fe400000000ff */
[----:B------:R-:W-:Y:S01]  /*2f40*/  F2FP.F16.F32.PACK_AB R26, R26, R43 ;  /* 0x0000002b1a1a723e */ /* 0x000fe200000000ff */
[----:B------:R-:W-:Y:S06]  /*2f50*/  @!P0 BRA `(.L_x_19) ;  /* 0x0000000000048947 */ /* 0x000fec0003800000 */
[----:B------:R-:W-:Y:S01]  /*2f60*/  BPT.TRAP 0x1 ;  /* 0x000000040000795c */ /* 0x000fe20000300000 */
.L_x_19:
[----:B------:R-:W-:-:S13]  /*2f70*/  R2UR UR4, R16 ;  /* 0x00000000100472ca */ /* 0x000fda00000e0000 */
[----:B------:R-:W1:Y:S02]  /*2f80*/  SYNCS.PHASECHK.TRANS64.TRYWAIT P1, [UR4+0x31008], R14 ;  /* 0x0310080eff0075a7 */ /* 0x000e640008020144 */
[----:B-1----:R-:W-:Y:S05]  /*2f90*/  @!P1 BRA `(.L_x_20) ;  /* 0x000000a800809947 */ /* 0x002fea0003800000 */
.L_x_114:
[----:B------:R-:W-:Y:S01]  /*2fa0*/  R2UR UR5, R12 ;  /* 0x000000000c0572ca */ /* 0x000fe200000e0000 */
[----:B------:R-:W-:Y:S01]  /*2fb0*/  WARPGROUP.ARRIVE ;  /* 0x00000000000079c5 */ /* 0x000fe20000000000 */
[----:B------:R-:W-:Y:S01]  /*2fc0*/  UMOV UR19, 0x80000020 ;  /* 0x8000002000137882 */ /* 0x000fe20000000000 */
[----:B------:R-:W-:Y:S01]  /*2fd0*/  UMOV UR7, 0x80000020 ;  /* 0x8000002000077882 */ /* 0x000fe20000000000 */
[----:B------:R-:W-:Y:S01]  /*2fe0*/  UMOV UR11, 0x80000020 ;  /* 0x80000020000b7882 */ /* 0x000fe20000000000 */
[----:B------:R-:W-:-:S08]  /*2ff0*/  F2FP.F16.F32.PACK_AB R27, R168, R55 ;  /* 0x00000037a81b723e */ /* 0x000fd000000000ff */
[----:B------:R-:W-:Y:S02]  /*3000*/  UIADD3 UR4, UR5, 0x700, URZ ;  /* 0x0000070005047890 */ /* 0x000fe4000fffe03f */
[----:B------:R-:W-:Y:S02]  /*3010*/  UIADD3 UR6, UR5, 0x800, URZ ;  /* 0x0000080005067890 */ /* 0x000fe4000fffe03f */
[----:B------:R-:W-:Y:S02]  /*3020*/  UIADD3 UR10, UR5, 0x900, URZ ;  /* 0x00000900050a7890 */ /* 0x000fe4000fffe03f */
[----:B------:R-:W-:Y:S01]  /*3030*/  UIADD3 UR14, UR5, 0xa00, URZ ;  /* 0x00000a00050e7890 */ /* 0x000fe2000fffe03f */
[----:B------:R-:W-:Y:S01]  /*3040*/  UMOV UR18, UR4 ;  /* 0x0000000400127c82 */ /* 0x000fe20008000000 */
[----:B------:R-:W-:Y:S01]  /*3050*/  UIADD3 UR4, UR5, 0xb00, URZ ;  /* 0x00000b0005047890 */ /* 0x000fe2000fffe03f */
[----:B------:R-:W-:Y:S01]  /*3060*/  HGMMA.64x32x16.F32 R152, R36, gdesc[UR16].tnspB, RZ, !UPT, gsb0 ;  /* 0x4060001024987df0 */ /* 0x000fe2000c0008ff */
[----:B------:R-:W-:-:S03]  /*3070*/  UMOV UR19, 0x80000020 ;  /* 0x8000002000137882 */ /* 0x000fc60000000000 */
[----:B------:R-:W-:Y:S01]  /*3080*/  UMOV UR18, UR14 ;  /* 0x0000000e00127c82 */ /* 0x000fe20008000000 */
[----:B------:R-:W-:Y:S01]  /*3090*/  UIADD3 UR14, UR5, 0xa40, URZ ;  /* 0x00000a40050e7890 */ /* 0x000fe2000fffe03f */
[----:B------:R-:W-:Y:S02]  /*30a0*/  WARPGROUP.DEPBAR.LE gsb0, 0x0 ;  /* 0x00008000000079c5 */ /* 0x000fe40000010000 */
[----:B------:R-:W-:-:S06]  /*30b0*/  WARPGROUP.ARRIVE ;  /* 0x00000000000079c5 */ /* 0x000fcc0000000000 */
[----:B------:R-:W-:Y:S01]  /*30c0*/  HGMMA.64x32x16.F32 R136, R36, gdesc[UR4].tnspB, RZ, !UPT, gsb0 ;  /* 0x4060000424887df0 */ /* 0x000fe2000c0008ff */
[----:B------:R-:W-:Y:S01]  /*30d0*/  UIADD3 UR6, UR5, 0xc00, URZ ;  /* 0x00000c0005067890 */ /* 0x000fe2000fffe03f */
[----:B------:R-:W-:Y:S01]  /*30e0*/  UMOV UR7, 0x80000020 ;  /* 0x8000002000077882 */ /* 0x000fe20000000000 */
        /* <DEDUP_REMOVED lines=8> */
[----:B------:R-:W-:Y:S01]  /*3170*/  UMOV UR18, UR4 ;  /* 0x0000000400127c82 */ /* 0x000fe20008000000 */
[----:B------:R-:W-:Y:S01]  /*3180*/  UMOV UR19, 0x80000020 ;  /* 0x8000002000137882 */ /* 0x000fe20000000000 */
[----:B------:R-:W-:Y:S01]  /*3190*/  UIADD3 UR4, UR5, 0x740, URZ ;  /* 0x0000074005047890 */ /* 0x000fe2000fffe03f */
        /* <DEDUP_REMOVED lines=18> */
[----:B------:R-:W-:Y:S01]  /*32c0*/  HGMMA.64x32x16.F32 R152, R32, gdesc[UR16].tnspB, R152, gsb0 ;  /* 0x4060001020987df0 */ /* 0x000fe20008000898 */
[----:B------:R-:W-:Y:S01]  /*32d0*/  UMOV UR18, UR14 ;  /* 0x0000000e00127c82 */ /* 0x000fe20008000000 */
[----:B------:R-:W-:Y:S01]  /*32e0*/  UMOV UR19, 0x80000020 ;  /* 0x8000002000137882 */ /* 0x000fe20000000000 */
[----:B------:R-:W-:Y:S01]  /*32f0*/  UIADD3 UR14, UR5, 0xa80, URZ ;  /* 0x00000a80050e7890 */ /* 0x000fe2000fffe03f */
[----:B------:R-:W-:Y:S02]  /*3300*/  WARPGROUP.DEPBAR.LE gsb0, 0x0 ;  /* 0x00008000000079c5 */ /* 0x000fe40000010000 */
[----:B------:R-:W-:-:S06]  /*3310*/  WARPGROUP.ARRIVE ;  /* 0x00000000000079c5 */ /* 0x000fcc0000000000 */
[----:B------:R-:W-:Y:S01]  /*3320*/  HGMMA.64x32x16.F32 R136, R32, gdesc[UR4].tnspB, R136, gsb0 ;  /* 0x4060000420887df0 */ /* 0x000fe20008000888 */
[----:B------:R-:W-:Y:S01]  /*3330*/  UIADD3 UR6, UR5, 0xc40, URZ ;  /* 0x00000c4005067890 */ /* 0x000fe2000fffe03f */
[----:B------:R-:W-:Y:S01]  /*3340*/  UMOV UR7, 0x80000020 ;  /* 0x8000002000077882 */ /* 0x000fe20000000000 */
        /* <DEDUP_REMOVED lines=87> */
[----:B------:R-:W-:Y:S03]  /*38c0*/  HGMMA.64x32x16.F32 R88, R24, gdesc[UR16].tnspB, R88, gsb0 ;  /* 0x4060001018587df0 */ /* 0x000fe60008000858 */
[----:B------:R-:W-:Y:S02]  /*38d0*/  WARPGROUP.DEPBAR.LE gsb0, 0x0 ;  /* 0x00008000000079c5 */ /* 0x000fe40000010000 */
[----:B------:R-:W-:-:S06]  /*38e0*/  WARPGROUP.ARRIVE ;  /* 0x00000000000079c5 */ /* 0x000fcc0000000000 */
[----:B------:R-:W-:Y:S03]  /*38f0*/  HGMMA.64x32x16.F32 R72, R24, gdesc[UR4].tnspB, R72, gsb0 ;  /* 0x4060000418487df0 */ /* 0x000fe60008000848 */
[----:B------:R-:W-:Y:S02]  /*3900*/  WARPGROUP.DEPBAR.LE gsb0, 0x0 ;  /* 0x00008000000079c5 */ /* 0x000fe40000010000 */
[----:B------:R-:W-:-:S06]  /*3910*/  WARPGROUP.ARRIVE ;  /* 0x00000000000079c5 */ /* 0x000fcc0000000000 */
[----:B------:R-:W-:Y:S03]  /*3920*/  HGMMA.64x32x16.F32 R56, R24, gdesc[UR8].tnspB, R56, gsb0 ;  /* 0x4060000818387df0 */ /* 0x000fe60008000838 */
[----:B------:R-:W-:Y:S02]  /*3930*/  WARPGROUP.DEPBAR.LE gsb0, 0x0 ;  /* 0x00008000000079c5 */ /* 0x000fe40000010000 */
[----:B------:R-:W-:Y:S05]  /*3940*/  @!P0 BRA `(.L_x_21) ;  /* 0x0000000000048947 */ /* 0x000fea0003800000 */
[----:B------:R-:W-:Y:S01]  /*3950*/  BPT.TRAP 0x1 ;  /* 0x000000040000795c */ /* 0x000fe20000300000 */
.L_x_21:
[----:B------:R-:W-:Y:S01]  /*3960*/  R2UR UR4, R16 ;  /* 0x00000000100472ca */ /* 0x000fe200000e0000 */
[----:B------:R-:W-:Y:S01]  /*3970*/  UISETP.GT.U32.AND UP0, UPT, UR15, 0x1, UPT ;  /* 0x000000010f00788c */ /* 0x000fe2000bf04070 */
[----:B-1----:R-:W-:-:S05]  /*3980*/  MOV R14, RZ ;  /* 0x000000ff000e7202 */ /* 0x002fca0000000f00 */
[----:B------:R-:W-:-:S06]  /*3990*/  PLOP3.LUT P1, PT, PT, PT, UP0, 0x80, 0x0 ;  /* 0x000000000000781c */ /* 0x000fcc0003f2f008 */
[----:B------:R-:W-:-:S04]  /*39a0*/  UIADD3 UR4, UR4, 0x31028, URZ ;  /* 0x0003102804047890 */ /* 0x000fc8000fffe03f */
[----:B------:R-:W-:-:S09]  /*39b0*/  UPRMT UR4, URZ, 0x654, UR4 ;  /* 0x000006543f047896 */ /* 0x000fd20008000004 */
[----:B------:R-:W-:Y:S01]  /*39c0*/  SYNCS.ARRIVE.TRANS64.RED.A1T0 RZ, [UR4], RZ ;  /* 0x000000ffffff79a7 */ /* 0x000fe20008100404 */
[----:B------:R-:W-:Y:S05]  /*39d0*/  @P1 BRA `(.L_x_22) ;  /* 0x0000000000041947 */ /* 0x000fea0003800000 */
[----:B------:R-:W-:Y:S01]  /*39e0*/  BPT.TRAP 0x1 ;  /* 0x000000040000795c */ /* 0x000fe20000300000 */
.L_x_22:
[C---:B------:R-:W-:Y:S01]  /*39f0*/  ISETP.GE.AND P2, PT, R13.reuse, 0x81, PT ;  /* 0x000000810d00780c */ /* 0x040fe20003f46270 */
[----:B------:R-:W-:Y:S01]  /*3a00*/  UMOV UR4, 0x1 ;  /* 0x0000000100047882 */ /* 0x000fe20000000000 */
[----:B------:R-:W-:Y:S01]  /*3a10*/  IADD3 R15, R13, 0x3f, RZ ;  /* 0x0000003f0d0f7810 */ /* 0x000fe20007ffe0ff */
[----:B------:R-:W-:Y:S01]  /*3a20*/  UMOV UR60, 0x2 ;  /* 0x00000002003c7882 */ /* 0x000fe20000000000 */
[----:B------:R-:W-:Y:S02]  /*3a30*/  MOV R168, UR4 ;  /* 0x0000000400a87c02 */ /* 0x000fe40008000f00 */
[----:B------:R-:W-:Y:S02]  /*3a40*/  SHF.R.S32.HI R18, RZ, 0x1f, R15 ;  /* 0x0000001fff127819 */ /* 0x000fe4000001140f */
[----:B------:R-:W-:Y:S02]  /*3a50*/  IADD3 R5, R5, 0x40, RZ ;  /* 0x0000004005057810 */ /* 0x000fe40007ffe0ff */
[----:B------:R-:W-:-:S04]  /*3a60*/  LEA.HI R18, R18, R15, RZ, 0x6 ;  /* 0x0000000f12127211 */ /* 0x000fc800078f30ff */
[----:B------:R-:W-:Y:S01]  /*3a70*/  LEA.HI.SX32 R13, R18, 0xffffffff, 0x1a ;  /* 0xffffffff120d7811 */ /* 0x000fe200078fd2ff */
[----:B------:R-:W-:Y:S06]  /*3a80*/  @!P2 BRA `(.L_x_23) ;  /* 0x00000028006ca947 */ /* 0x000fec0003800000 */
[----:B------:R-:W-:Y:S01]  /*3a90*/  UMOV UR5, 0x1 ;  /* 0x0000000100057882 */ /* 0x000fe20000000000 */
[----:B------:R-:W-:Y:S01]  /*3aa0*/  MOV R17, R6 ;  /* 0x0000000600117202 */ /* 0x000fe20000000f00 */
[----:B------:R-:W-:Y:S01]  /*3ab0*/  UMOV UR60, 0x2 ;  /* 0x00000002003c7882 */ /* 0x000fe20000000000 */
[----:B------:R-:W-:Y:S01]  /*3ac0*/  MOV R15, R4 ;  /* 0x00000004000f7202 */ /* 0x000fe20000000f00 */
[----:B------:R-:W-:Y:S01]  /*3ad0*/  ULDC UR4, c[0x0][0x604] ;  /* 0x0001810000047ab9 */ /* 0x000fe20000000800 */
[----:B------:R-:W-:Y:S02]  /*3ae0*/  MOV R14, RZ ;  /* 0x000000ff000e7202 */ /* 0x000fe40000000f00 */
[----:B------:R-:W-:-:S07]  /*3af0*/  MOV R168, UR5 ;  /* 0x0000000500a87c02 */ /* 0x000fce0008000f00 */
.L_x_34:
[----:B------:R-:W-:-:S13]  /*3b00*/  PLOP3.LUT P3, PT, PT, PT, UP1, 0x80, 0x0 ;  /* 0x000000000000781c */ /* 0x000fda0003f6f018 */
[----:B------:R-:W-:Y:S05]  /*3b10*/  @!P3 BRA `(.L_x_24) ;  /* 0x000000000004b947 */ /* 0x000fea0003800000 */
[----:B------:R-:W-:Y:S01]  /*3b20*/  BPT.TRAP 0x1 ;  /* 0x000000040000795c */ /* 0x000fe20000300000 */
.L_x_24:
[----:B------:R-:W-:Y:S02]  /*3b30*/  R2UR UR5, R16 ;  /* 0x00000000100572ca */ /* 0x000fe400000e0000 */
[----:B------:R-:W-:-:S11]  /*3b40*/  SHF.L.U32 R4, R14, 0x1f, RZ ;  /* 0x0000001f0e047819 */ /* 0x000fd600000006ff */
[----:B------:R-:W-:-:S09]  /*3b50*/  ULEA UR5, UR60, UR5, 0x3 ;  /* 0x000000053c057291 */ /* 0x000fd2000f8e183f */
[----:B------:R-:W1:Y:S02]  /*3b60*/  SYNCS.PHASECHK.TRANS64.TRYWAIT P2, [UR5+0x31000], R4 ;  /* 0x03100004ff0075a7 */ /* 0x000e640008040145 */
[----:B-1----:R-:W-:Y:S05]  /*3b70*/  @!P2 BRA `(.L_x_25) ;  /* 0x0000009c00a4a947 */ /* 0x002fea0003800000 */
.L_x_115:
        /* <DEDUP_REMOVED lines=13> */
[----:B------:R-:W-:Y:S01]  /*3c50*/  UIMAD UR5, UR60, 0x700, UR5 ;  /* 0x000007003c0578a4 */ /* 0x000fe2000f8e0205 */
[----:B-1----:R-:W-:Y:S01]  /*3c60*/  MOV R4, UR57 ;  /* 0x0000003900047c02 */ /* 0x002fe20008000f00 */
[----:B------:R-:W-:Y:S01]  /*3c70*/  UMOV UR51, 0x80000020 ;  /* 0x8000002000337882 */ /* 0x000fe20000000000 */
[----:B------:R-:W-:Y:S01]  /*3c80*/  UMOV UR55, 0x80000020 ;  /* 0x8000002000377882 */ /* 0x000fe20000000000 */
[----:B------:R-:W-:Y:S01]  /*3c90*/  UIADD3 UR10, UR5, 0x2, URZ ;  /* 0x00000002050a7890 */ /* 0x000fe2000fffe03f */
[----:B------:R-:W-:Y:S01]  /*3ca0*/  MOV R6, UR56 ;  /* 0x0000003800067c02 */ /* 0x000fe20008000f00 */
[----:B------:R-:W-:-:S02]  /*3cb0*/  UIADD3 UR14, UR5, 0x100, URZ ;  /* 0x00000100050e7890 */ /* 0x000fc4000fffe03f */
[----:B------:R-:W-:Y:S01]  /*3cc0*/  UMOV UR58, UR5 ;  /* 0x00000005003a7c82 */ /* 0x000fe20008000000 */
[----:B------:R-:W-:Y:S01]  /*3cd0*/  UIADD3 UR18, UR5, 0x102, URZ ;  /* 0x0000010205127890 */ /* 0x000fe2000fffe03f */
[----:B------:R-:W-:Y:S01]  /*3ce0*/  HGMMA.64x64x16.F32 R24, gdesc[UR56], RZ, !UPT, gsb0 ;  /* 0x00e00000381879f0 */ /* 0x000fe2000c0008ff */
[----:B------:R-:W-:Y:S01]  /*3cf0*/  UIADD3 UR22, UR5, 0x200, URZ ;  /* 0x0000020005167890 */ /* 0x000fe2000fffe03f */
[----:B------:R-:W-:Y:S01]  /*3d00*/  R2UR UR56, R8 ;  /* 0x00000000083872ca */ /* 0x000fe200000e0000 */
[----:B------:R-:W-:Y:S01]  /*3d10*/  UIADD3 UR26, UR5, 0x202, URZ ;  /* 0x00000202051a7890 */ /* 0x000fe2000fffe03f */
[----:B------:R-:W-:Y:S01]  /*3d20*/  R2UR UR57, R9 ;  /* 0x00000000093972ca */ /* 0x000fe200000e0000 */
[----:B------:R-:W-:Y:S02]  /*3d30*/  UIADD3 UR30, UR5, 0x300, URZ ;  /* 0x00000300051e7890 */ /* 0x000fe4000fffe03f */
[----:B------:R-:W-:Y:S02]  /*3d40*/  UIADD3 UR34, UR5, 0x302, URZ ;  /* 0x0000030205227890 */ /* 0x000fe4000fffe03f */
[----:B------:R-:W-:-:S02]  /*3d50*/  UIADD3 UR38, UR5, 0x400, URZ ;  /* 0x0000040005267890 */ /* 0x000fc4000fffe03f */
[----:B------:R-:W-:Y:S02]  /*3d60*/  UIADD3 UR42, UR5, 0x402, URZ ;  /* 0x00000402052a7890 */ /* 0x000fe4000fffe03f */
[----:B------:R-:W-:Y:S02]  /*3d70*/  UIADD3 UR46, UR5, 0x500, URZ ;  /* 0x00000500052e7890 */ /* 0x000fe4000fffe03f */
[----:B------:R-:W-:Y:S02]  /*3d80*/  UIADD3 UR50, UR5, 0x502, URZ ;  /* 0x0000050205327890 */ /* 0x000fe4000fffe03f */
[----:B------:R-:W-:Y:S02]  /*3d90*/  UIADD3 UR54, UR5, 0x600, URZ ;  /* 0x0000060005367890 */ /* 0x000fe4000fffe03f */
[----:B------:R-:W-:Y:S01]  /*3da0*/  UIADD3 UR5, UR5, 0x602, URZ ;  /* 0x0000060205057890 */ /* 0x000fe2000fffe03f */
[----:B------:R-:W-:-:S06]  /*3db0*/  UMOV UR59, 0x80000020 ;  /* 0x80000020003b7882 */ /* 0x000fcc0000000000 */
[----:B------:R-:W-:Y:S01]  /*3dc0*/  UMOV UR58, UR5 ;  /* 0x00000005003a7c82 */ /* 0x000fe20008000000 */
[----:B------:R-:W-:-:S04]  /*3dd0*/  UIADD3 UR5, UR60, 0x1, URZ ;  /* 0x000000013c057890 */ /* 0x000fc8000fffe03f */
[----:B------:R-:W-:-:S04]  /*3de0*/  UISETP.NE.AND UP0, UPT, UR5, 0x5, UPT ;  /* 0x000000050500788c */ /* 0x000fc8000bf05270 */
[----:B------:R-:W-:Y:S02]  /*3df0*/  USEL UR6, URZ, 0x1, UP0 ;  /* 0x000000013f067887 */ /* 0x000fe40008000000 */
[----:B------:R-:W-:-:S04]  /*3e00*/  USEL UR5, UR5, URZ, UP0 ;  /* 0x0000003f05057287 */ /* 0x000fc80008000000 */
[----:B------:R-:W-:Y:S01]  /*3e10*/  LOP3.LUT R14, R14, UR6, RZ, 0x3c, !PT ;  /* 0x000000060e0e7c12 */ /* 0x000fe2000f8e3cff */
[----:B------:R-:W-:Y:S02]  /*3e20*/  WARPGROUP.DEPBAR.LE gsb0, 0x0 ;  /* 0x00008000000079c5 */ /* 0x000fe40000010000 */
[----:B------:R-:W-:-:S06]  /*3e30*/  WARPGROUP.ARRIVE ;  /* 0x00000000000079c5 */ /* 0x000fcc0000000000 */
[----:B------:R-:W-:Y:S03]  /*3e40*/  HGMMA.64x64x16.F32 R24, gdesc[UR8], R24, gsb0 ;  /* 0x00e00000081879f0 */ /* 0x000fe60008000818 */
        /* <DEDUP_REMOVED lines=35> */
[----:B------:R-:W-:Y:S01]  /*4080*/  HGMMA.64x64x16.F32 R24, gdesc[UR56], R24, gsb0 ;  /* 0x00e00000381879f0 */ /* 0x000fe20008000818 */
[----:B------:R-:W-:Y:S02]  /*4090*/  R2UR UR57, R4 ;  /* 0x00000000043972ca */ /* 0x000fe400000e0000 */
[----:B------:R-:W-:Y:S01]  /*40a0*/  R2UR UR56, R6 ;  /* 0x00000000063872ca */ /* 0x000fe200000e0000 */
[----:B------:R-:W-:Y:S02]  /*40b0*/  WARPGROUP.DEPBAR.LE gsb0, 0x0 ;  /* 0x00008000000079c5 */ /* 0x000fe40000010000 */
[----:B------:R-:W-:-:S12]  /*40c0*/  @!P3 BRA `(.L_x_26) ;  /* 0x000000000004b947 */ /* 0x000fd80003800000 */
[----:B------:R-:W-:Y:S01]  /*40d0*/  BPT.TRAP 0x1 ;  /* 0x000000040000795c */ /* 0x000fe20000300000 */
.L_x_26:
[----:B------:R-:W-:Y:S02]  /*40e0*/  FMNMX R4, R24, R17, !PT ;  /* 0x0000001118047209 */ /* 0x000fe40007800000 */
[----:B------:R-:W-:Y:S02]  /*40f0*/  FMNMX R18, R26, R15, !PT ;  /* 0x0000000f1a127209 */ /* 0x000fe40007800000 */
[----:B------:R-:W-:Y:S02]  /*4100*/  FMNMX R19, R25, R4, !PT ;  /* 0x0000000419137209 */ /* 0x000fe40007800000 */
[----:B------:R-:W-:Y:S02]  /*4110*/  FMNMX R21, R27, R18, !PT ;  /* 0x000000121b157209 */ /* 0x000fe40007800000 */
[----:B------:R-:W-:Y:S02]  /*4120*/  FMNMX R4, R28, R19, !PT ;  /* 0x000000131c047209 */ /* 0x000fe40007800000 */
[----:B------:R-:W-:-:S02]  /*4130*/  FMNMX R18, R30, R21, !PT ;  /* 0x000000151e127209 */ /* 0x000fc40007800000 */
[----:B------:R-:W-:Y:S02]  /*4140*/  FMNMX R19, R29, R4, !PT ;  /* 0x000000041d137209 */ /* 0x000fe40007800000 */
[----:B------:R-:W-:Y:S02]  /*4150*/  FMNMX R21, R31, R18, !PT ;  /* 0x000000121f157209 */ /* 0x000fe40007800000 */
[----:B------:R-:W-:Y:S02]  /*4160*/  FMNMX R4, R32, R19, !PT ;  /* 0x0000001320047209 */ /* 0x000fe40007800000 */
[----:B------:R-:W-:Y:S02]  /*4170*/  FMNMX R18, R34, R21, !PT ;  /* 0x0000001522127209 */ /* 0x000fe40007800000 */
[----:B------:R-:W-:Y:S02]  /*4180*/  FMNMX R19, R33, R4, !PT ;  /* 0x0000000421137209 */ /* 0x000fe40007800000 */
[----:B------:R-:W-:-:S02]  /*4190*/  FMNMX R21, R35, R18, !PT ;  /* 0x0000001223157209 */ /* 0x000fc40007800000 */
[----:B------:R-:W-:Y:S02]  /*41a0*/  FMNMX R4, R36, R19, !PT ;  /* 0x0000001324047209 */ /* 0x000fe40007800000 */
[----:B------:R-:W-:Y:S02]  /*41b0*/  R2UR UR6, R16 ;  /* 0x00000000100672ca */ /* 0x000fe400000e0000 */
[----:B------:R-:W-:-:S04]  /*41c0*/  FMNMX R19, R37, R4, !PT ;  /* 0x0000000425137209 */ /* 0x000fc80007800000 */
[----:B------:R-:W-:-:S04]  /*41d0*/  FMNMX R4, R40, R19, !PT ;  /* 0x0000001328047209 */ /* 0x000fc80007800000 */
[----:B------:R-:W-:-:S03]  /*41e0*/  FMNMX R19, R41, R4, !PT ;  /* 0x0000000429137209 */ /* 0x000fc60007800000 */
[----:B------:R-:W-:Y:S01]  /*41f0*/  ULEA UR6, UR5, UR6, 0x3 ;  /* 0x0000000605067291 */ /* 0x000fe2000f8e183f */
[----:B------:R-:W-:-:S04]  /*4200*/  FMNMX R4, R44, R19, !PT ;  /* 0x000000132c047209 */ /* 0x000fc80007800000 */
[----:B------:R-:W-:-:S04]  /*4210*/  FMNMX R19, R45, R4, !PT ;  /* 0x000000042d137209 */ /* 0x000fc80007800000 */
[----:B------:R-:W-:-:S04]  /*4220*/  FMNMX R4, R48, R19, !PT ;  /* 0x0000001330047209 */ /* 0x000fc80007800000 */
[----:B------:R-:W-:-:S04]  /*4230*/  FMNMX R19, R49, R4, !PT ;  /* 0x0000000431137209 */ /* 0x000fc80007800000 */
[----:B------:R-:W-:-:S04]  /*4240*/  FMNMX R4, R52, R19, !PT ;  /* 0x0000001334047209 */ /* 0x000fc80007800000 */
[----:B------:R-:W-:-:S05]  /*4250*/  FMNMX R4, R53, R4, !PT ;  /* 0x0000000435047209 */ /* 0x000fca0007800000 */
[----:B------:R-:W1:Y:S02]  /*4260*/  SHFL.BFLY PT, R19, R4, 0x1, 0x1f ;  /* 0x0c201f0004137f89 */ /* 0x000e6400000e0000 */
[----:B-1----:R-:W-:Y:S02]  /*4270*/  FMNMX R19, R4, R19, !PT ;  /* 0x0000001304137209 */ /* 0x002fe40007800000 */
[----:B------:R-:W-:-:S03]  /*4280*/  FMNMX R4, R38, R21, !PT ;  /* 0x0000001526047209 */ /* 0x000fc60007800000 */
[----:B------:R-:W1:Y:S02]  /*4290*/  SHFL.BFLY PT, R6, R19, 0x2, 0x1f ;  /* 0x0c401f0013067f89 */ /* 0x000e6400000e0000 */
[----:B-1----:R-:W-:Y:S02]  /*42a0*/  FMNMX R6, R19, R6, !PT ;  /* 0x0000000613067209 */ /* 0x002fe40007800000 */
[----:B------:R-:W-:Y:S02]  /*42b0*/  FMNMX R19, R39, R4, !PT ;  /* 0x0000000427137209 */ /* 0x000fe40007800000 */
[----:B------:R-:W-:Y:S02]  /*42c0*/  FSETP.NEU.AND P2, PT, R6, -INF , PT ;  /* 0xff8000000600780b */ /* 0x000fe40003f4d000 */
[----:B------:R-:W-:Y:S02]  /*42d0*/  FMNMX R4, R42, R19, !PT ;  /* 0x000000132a047209 */ /* 0x000fe40007800000 */
[----:B------:R-:W-:-:S02]  /*42e0*/  FSEL R20, R6, RZ, P2 ;  /* 0x000000ff06147208 */ /* 0x000fc40001000000 */
[----:B------:R-:W-:-:S03]  /*42f0*/  FMNMX R21, R43, R4, !PT ;  /* 0x000000042b157209 */ /* 0x000fc60007800000 */
[----:B------:R-:W-:Y:S01]  /*4300*/  FMUL R169, R20, UR4 ;  /* 0x0000000414a97c20 */ /* 0x000fe20008400000 */
[----:B------:R-:W-:Y:S01]  /*4310*/  FMNMX R4, R46, R21, !PT ;  /* 0x000000152e047209 */ /* 0x000fe20007800000 */
[----:B------:R-:W-:Y:S02]  /*4320*/  FADD R20, -R20, R17 ;  /* 0x0000001114147221 */ /* 0x000fe40000000100 */
[--C-:B------:R-:W-:Y:S01]  /*4330*/  FFMA R24, R24, UR4, -R169.reuse ;  /* 0x0000000418187c23 */ /* 0x100fe200080008a9 */
[--C-:B------:R-:W-:Y:S01]  /*4340*/  FFMA R19, R25, UR4, -R169.reuse ;  /* 0x0000000419137c23 */ /* 0x100fe200080008a9 */
[--C-:B------:R-:W-:Y:S01]  /*4350*/  FFMA R18, R28, UR4, -R169.reuse ;  /* 0x000000041c127c23 */ /* 0x100fe200080008a9 */
[----:B------:R-:W-:Y:S01]  /*4360*/  FMNMX R21, R47, R4, !PT ;  /* 0x000000042f157209 */ /* 0x000fe20007800000 */
[--C-:B------:R-:W-:Y:S01]  /*4370*/  FFMA R28, R32, UR4, -R169.reuse ;  /* 0x00000004201c7c23 */ /* 0x100fe200080008a9 */
[----:B------:R-:W-:Y:S01]  /*4380*/  FSETP.GEU.AND P5, PT, R24, -126, PT ;  /* 0xc2fc00001800780b */ /* 0x000fe20003fae000 */
[--C-:B------:R-:W-:Y:S01]  /*4390*/  FFMA R22, R36, UR4, -R169.reuse ;  /* 0x0000000424167c23 */ /* 0x100fe200080008a9 */
[----:B------:R-:W-:Y:S01]  /*43a0*/  FSETP.GEU.AND P3, PT, R19, -126, PT ;  /* 0xc2fc00001300780b */ /* 0x000fe20003f6e000 */
[--C-:B------:R-:W-:Y:S01]  /*43b0*/  FFMA R32, R41, UR4, -R169.reuse ;  /* 0x0000000429207c23 */ /* 0x100fe200080008a9 */
[----:B------:R-:W-:Y:S01]  /*43c0*/  FSETP.GEU.AND P2, PT, R18, -126, PT ;  /* 0xc2fc00001200780b */ /* 0x000fe20003f4e000 */
[--C-:B------:R-:W-:Y:S01]  /*43d0*/  FFMA R41, R44, UR4, -R169.reuse ;  /* 0x000000042c297c23 */ /* 0x100fe200080008a9 */
[----:B------:R-:W-:Y:S01]  /*43e0*/  FMNMX R4, R50, R21, !PT ;  /* 0x0000001532047209 */ /* 0x000fe20007800000 */
[--C-:B------:R-:W-:Y:S01]  /*43f0*/  FFMA R21, R29, UR4, -R169.reuse ;  /* 0x000000041d157c23 */ /* 0x100fe200080008a9 */
[----:B------:R-:W-:Y:S01]  /*4400*/  FSETP.GEU.AND P6, PT, R28, -126, PT ;  /* 0xc2fc00001c00780b */ /* 0x000fe20003fce000 */
[--C-:B------:R-:W-:Y:S01]  /*4410*/  FFMA R36, R45, UR4, -R169.reuse ;  /* 0x000000042d247c23 */ /* 0x100fe200080008a9 */
[----:B------:R-:W-:Y:S01]  /*4420*/  FMNMX R23, R51, R4, !PT ;  /* 0x0000000433177209 */ /* 0x000fe20007800000 */
[--C-:B------:R-:W-:Y:S01]  /*4430*/  FFMA R45, R48, UR4, -R169.reuse ;  /* 0x00000004302d7c23 */ /* 0x100fe200080008a9 */
[----:B------:R-:W-:Y:S01]  /*4440*/  FSETP.GEU.AND P4, PT, R21, -126, PT ;  /* 0xc2fc00001500780b */ /* 0x000fe20003f8e000 */
[----:B------:R-:W-:Y:S01]  /*4450*/  @!P5 FMUL R24, R24, 0.5 ;  /* 0x3f0000001818d820 */ /* 0x000fe20000400000 */
[----:B------:R-:W-:Y:S01]  /*4460*/  FMNMX R4, R54, R23, !PT ;  /* 0x0000001736047209 */ /* 0x000fe20007800000 */
[----:B------:R-:W-:Y:S01]  /*4470*/  @!P3 FMUL R19, R19, 0.5 ;  /* 0x3f0000001313b820 */ /* 0x000fe20000400000 */
[--C-:B------:R-:W-:Y:S01]  /*4480*/  FFMA R23, R33, UR4, -R169.reuse ;  /* 0x0000000421177c23 */ /* 0x100fe200080008a9 */
[----:B------:R-:W-:Y:S01]  /*4490*/  @!P2 FMUL R18, R18, 0.5 ;  /* 0x3f0000001212a820 */ /* 0x000fe20000400000 */
[----:B------:R-:W-:Y:S01]  /*44a0*/  FMNMX R4, R55, R4, !PT ;  /* 0x0000000437047209 */ /* 0x000fe20007800000 */
[----:B------:R-:W1:Y:S01]  /*44b0*/  MUFU.EX2 R24, R24 ;  /* 0x0000001800187308 */ /* 0x000e620000000800 */
[--C-:B------:R-:W-:Y:S01]  /*44c0*/  FFMA R33, R37, UR4, -R169.reuse ;  /* 0x0000000425217c23 */ /* 0x100fe200080008a9 */
[----:B------:R-:W-:Y:S01]  /*44d0*/  @!P6 FMUL R28, R28, 0.5 ;  /* 0x3f0000001c1ce820 */ /* 0x000fe20000400000 */
[--C-:B------:R-:W-:Y:S01]  /*44e0*/  FFMA R37, R40, UR4, -R169.reuse ;  /* 0x0000000428257c23 */ /* 0x100fe200080008a9 */
[----:B------:R-:W2:Y:S01]  /*44f0*/  SHFL.BFLY PT, R25, R4, 0x1, 0x1f ;  /* 0x0c201f0004197f89 */ /* 0x000ea200000e0000 */
[--C-:B------:R-:W-:Y:S01]  /*4500*/  FFMA R40, R49, UR4, -R169.reuse ;  /* 0x0000000431287c23 */ /* 0x100fe200080008a9 */
[----:B------:R-:W-:Y:S01]  /*4510*/  @!P4 FMUL R21, R21, 0.5 ;  /* 0x3f0000001515c820 */ /* 0x000fe20000400000 */
[--C-:B------:R-:W-:Y:S01]  /*4520*/  FFMA R49, R52, UR4, -R169.reuse ;  /* 0x0000000434317c23 */ /* 0x100fe200080008a9 */
[----:B------:R-:W3:Y:S01]  /*4530*/  MUFU.EX2 R19, R19 ;  /* 0x0000001300137308 */ /* 0x000ee20000000800 */
[----:B------:R-:W-:Y:S01]  /*4540*/  FFMA R44, R53, UR4, -R169 ;  /* 0x00000004352c7c23 */ /* 0x000fe200080008a9 */
[----:B------:R-:W-:-:S06]  /*4550*/  FMUL R20, R20, UR4 ;  /* 0x0000000414147c20 */ /* 0x000fcc0008400000 */
[----:B------:R-:W4:Y:S01]  /*4560*/  MUFU.EX2 R18, R18 ;  /* 0x0000001200127308 */ /* 0x000f220000000800 */
[----:B-1----:R-:W-:Y:S01]  /*4570*/  @!P5 FMUL R24, R24, R24 ;  /* 0x000000181818d220 */ /* 0x002fe20000400000 */
[----:B------:R-:W-:-:S06]  /*4580*/  FSETP.GEU.AND P5, PT, R23, -126, PT ;  /* 0xc2fc00001700780b */ /* 0x000fcc0003fae000 */
[----:B------:R-:W1:Y:S01]  /*4590*/  MUFU.EX2 R21, R21 ;  /* 0x0000001500157308 */ /* 0x000e620000000800 */
[----:B---3--:R-:W-:Y:S01]  /*45a0*/  @!P3 FMUL R19, R19, R19 ;  /* 0x000000131313b220 */ /* 0x008fe20000400000 */
[----:B------:R-:W-:Y:S02]  /*45b0*/  FSETP.GEU.AND P3, PT, R22, -126, PT ;  /* 0xc2fc00001600780b */ /* 0x000fe40003f6e000 */
[----:B--2---:R-:W-:-:S03]  /*45c0*/  FMNMX R4, R4, R25, !PT ;  /* 0x0000001904047209 */ /* 0x004fc60007800000 */
[----:B------:R-:W-:Y:S01]  /*45d0*/  @!P5 FMUL R23, R23, 0.5 ;  /* 0x3f0000001717d820 */ /* 0x000fe20000400000 */
[----:B------:R-:W2:Y:S01]  /*45e0*/  MUFU.EX2 R28, R28 ;  /* 0x0000001c001c7308 */ /* 0x000ea20000000800 */
[----:B----4-:R-:W-:Y:S01]  /*45f0*/  @!P2 FMUL R18, R18, R18 ;  /* 0x000000121212a220 */ /* 0x010fe20000400000 */
[----:B------:R-:W-:Y:S01]  /*4600*/  FSETP.GEU.AND P2, PT, R33, -126, PT ;  /* 0xc2fc00002100780b */ /* 0x000fe20003f4e000 */
[----:B------:R-:W3:Y:S04]  /*4610*/  SHFL.BFLY PT, R25, R4, 0x2, 0x1f ;  /* 0x0c401f0004197f89 */ /* 0x000ee800000e0000 */
[----:B------:R-:W-:Y:S01]  /*4620*/  @!P3 FMUL R22, R22, 0.5 ;  /* 0x3f0000001616b820 */ /* 0x000fe20000400000 */
[----:B------:R-:W4:Y:S01]  /*4630*/  MUFU.EX2 R23, R23 ;  /* 0x0000001700177308 */ /* 0x000f220000000800 */
[----:B-1----:R-:W-:Y:S01]  /*4640*/  @!P4 FMUL R21, R21, R21 ;  /* 0x000000151515c220 */ /* 0x002fe20000400000 */
[----:B------:R-:W-:-:S05]  /*4650*/  FSETP.GEU.AND P4, PT, R37, -126, PT ;  /* 0xc2fc00002500780b */ /* 0x000fca0003f8e000 */
[----:B------:R-:W-:Y:S01]  /*4660*/  @!P2 FMUL R33, R33, 0.5 ;  /* 0x3f0000002121a820 */ /* 0x000fe20000400000 */
[----:B------:R-:W1:Y:S01]  /*4670*/  MUFU.EX2 R22, R22 ;  /* 0x0000001600167308 */ /* 0x000e620000000800 */
[----:B--2---:R-:W-:Y:S01]  /*4680*/  @!P6 FMUL R28, R28, R28 ;  /* 0x0000001c1c1ce220 */ /* 0x004fe20000400000 */
[----:B------:R-:W-:-:S05]  /*4690*/  FSETP.GEU.AND P6, PT, R32, -126, PT ;  /* 0xc2fc00002000780b */ /* 0x000fca0003fce000 */
[----:B------:R-:W-:Y:S01]  /*46a0*/  @!P4 FMUL R37, R37, 0.5 ;  /* 0x3f0000002525c820 */ /* 0x000fe20000400000 */
[----:B------:R-:W2:Y:S01]  /*46b0*/  MUFU.EX2 R33, R33 ;  /* 0x0000002100217308 */ /* 0x000ea20000000800 */
[----:B----4-:R-:W-:Y:S01]  /*46c0*/  @!P5 FMUL R23, R23, R23 ;  /* 0x000000171717d220 */ /* 0x010fe20000400000 */
[----:B------:R-:W-:Y:S02]  /*46d0*/  FSETP.GEU.AND P5, PT, R41, -126, PT ;  /* 0xc2fc00002900780b */ /* 0x000fe40003fae000 */
[----:B---3--:R-:W-:-:S03]  /*46e0*/  FMNMX R4, R4, R25, !PT ;  /* 0x0000001904047209 */ /* 0x008fc60007800000 */
[----:B------:R-:W-:Y:S01]  /*46f0*/  @!P6 FMUL R32, R32, 0.5 ;  /* 0x3f0000002020e820 */ /* 0x000fe20000400000 */
[----:B------:R-:W3:Y:S01]  /*4700*/  MUFU.EX2 R37, R37 ;  /* 0x0000002500257308 */ /* 0x000ee20000000800 */
        /* <DEDUP_REMOVED lines=8> */
[----:B---3--:R-:W-:Y:S01]  /*4790*/  @!P4 FMUL R37, R37, R37 ;  /* 0x000000252525c220 */ /* 0x008fe20000400000 */
[----:B------:R-:W-:-:S05]  /*47a0*/  FSETP.GEU.AND P4, PT, R40, -126, PT ;  /* 0xc2fc00002800780b */ /* 0x000fca0003f8e000 */
[----:B------:R-:W-:Y:S01]  /*47b0*/  @!P2 FMUL R45, R45, 0.5 ;  /* 0x3f0000002d2da820 */ /* 0x000fe20000400000 */
[----:B------:R-:W3:Y:S01]  /*47c0*/  MUFU.EX2 R36, R36 ;  /* 0x0000002400247308 */ /* 0x000ee20000000800 */
[----:B-1----:R-:W-:Y:S01]  /*47d0*/  @!P6 FMUL R32, R32, R32 ;  /* 0x000000202020e220 */ /* 0x002fe20000400000 */
[----:B------:R-:W-:-:S04]  /*47e0*/  FSETP.NEU.AND P6, PT, R4, -INF , PT ;  /* 0xff8000000400780b */ /* 0x000fc80003fcd000 */
[----:B------:R-:W-:Y:S01]  /*47f0*/  FSEL R48, R4, RZ, P6 ;  /* 0x000000ff04307208 */ /* 0x000fe20003000000 */
[----:B------:R-:W-:Y:S01]  /*4800*/  @!P4 FMUL R40, R40, 0.5 ;  /* 0x3f0000002828c820 */ /* 0x000fe20000400000 */
[----:B------:R-:W1:Y:S01]  /*4810*/  MUFU.EX2 R45, R45 ;  /* 0x0000002d002d7308 */ /* 0x000e620000000800 */
[----:B--2---:R-:W-:Y:S01]  /*4820*/  @!P5 FMUL R41, R41, R41 ;  /* 0x000000292929d220 */ /* 0x004fe20000400000 */
[----:B------:R-:W-:Y:S01]  /*4830*/  FSETP.GEU.AND P6, PT, R49, -126, PT ;  /* 0xc2fc00003100780b */ /* 0x000fe20003fce000 */
[----:B------:R-:W-:Y:S01]  /*4840*/  FMUL R25, R48, UR4 ;  /* 0x0000000430197c20 */ /* 0x000fe20008400000 */
[----:B------:R-:W-:Y:S01]  /*4850*/  FSETP.GEU.AND P5, PT, R44, -126, PT ;  /* 0xc2fc00002c00780b */ /* 0x000fe20003fae000 */
[----:B------:R-:W-:Y:S01]  /*4860*/  FADD R48, -R48, R15 ;  /* 0x0000000f30307221 */ /* 0x000fe20000000100 */
[----:B------:R-:W-:Y:S01]  /*4870*/  FADD R15, R19, R32 ;  /* 0x00000020130f7221 */ /* 0x000fe20000000000 */
[--C-:B------:R-:W-:Y:S01]  /*4880*/  FFMA R26, R26, UR4, -R25.reuse ;  /* 0x000000041a1a7c23 */ /* 0x100fe20008000819 */
[----:B------:R-:W2:Y:S01]  /*4890*/  MUFU.EX2 R40, R40 ;  /* 0x0000002800287308 */ /* 0x000ea20000000800 */
[----:B---3--:R-:W-:Y:S01]  /*48a0*/  @!P3 FMUL R36, R36, R36 ;  /* 0x000000242424b220 */ /* 0x008fe20000400000 */
[--C-:B------:R-:W-:Y:S01]  /*48b0*/  FFMA R27, R27, UR4, -R25.reuse ;  /* 0x000000041b1b7c23 */ /* 0x100fe20008000819 */
[--C-:B------:R-:W-:Y:S01]  /*48c0*/  FFMA R30, R30, UR4, -R25.reuse ;  /* 0x000000041e1e7c23 */ /* 0x100fe20008000819 */
[----:B------:R-:W-:Y:S01]  /*48d0*/  FSETP.GEU.AND P3, PT, R26, -126, PT ;  /* 0xc2fc00001a00780b */ /* 0x000fe20003f6e000 */
[--C-:B------:R-:W-:Y:S01]  /*48e0*/  FFMA R53, R31, UR4, -R25.reuse ;  /* 0x000000041f357c23 */ /* 0x100fe20008000819 */
[--C-:B------:R-:W-:Y:S01]  /*48f0*/  FFMA R34, R34, UR4, -R25.reuse ;  /* 0x0000000422227c23 */ /* 0x100fe20008000819 */
[----:B------:R-:W-:Y:S01]  /*4900*/  @!P6 FMUL R49, R49, 0.5 ;  /* 0x3f0000003131e820 */ /* 0x000fe20000400000 */
[--C-:B------:R-:W-:Y:S01]  /*4910*/  FFMA R43, R43, UR4, -R25.reuse ;  /* 0x000000042b2b7c23 */ /* 0x100fe20008000819 */
[----:B-1----:R-:W-:Y:S01]  /*4920*/  @!P2 FMUL R45, R45, R45 ;  /* 0x0000002d2d2da220 */ /* 0x002fe20000400000 */
[----:B------:R-:W-:Y:S01]  /*4930*/  FSETP.GEU.AND P2, PT, R27, -126, PT ;  /* 0xc2fc00001b00780b */ /* 0x000fe20003f4e000 */
[----:B------:R-:W-:Y:S01]  /*4940*/  @!P5 FMUL R44, R44, 0.5 ;  /* 0x3f0000002c2cd820 */ /* 0x000fe20000400000 */
[--C-:B------:R-:W-:Y:S01]  /*4950*/  FFMA R47, R47, UR4, -R25.reuse ;  /* 0x000000042f2f7c23 */ /* 0x100fe20008000819 */
[----:B------:R-:W1:Y:S01]  /*4960*/  MUFU.EX2 R49, R49 ;  /* 0x0000003100317308 */ /* 0x000e620000000800 */
[--C-:B------:R-:W-:Y:S01]  /*4970*/  FFMA R51, R51, UR4, -R25.reuse ;  /* 0x0000000433337c23 */ /* 0x100fe20008000819 */
[----:B------:R-:W-:Y:S01]  /*4980*/  FFMA R55, R55, UR4, -R25 ;  /* 0x0000000437377c23 */ /* 0x000fe20008000819 */
[----:B------:R-:W-:Y:S01]  /*4990*/  FMUL R48, R48, UR4 ;  /* 0x0000000430307c20 */ /* 0x000fe20008400000 */
[----:B------:R-:W-:Y:S01]  /*49a0*/  @!P3 FMUL R26, R26, 0.5 ;  /* 0x3f0000001a1ab820 */ /* 0x000fe20000400000 */
[----:B--2---:R-:W-:Y:S01]  /*49b0*/  @!P4 FMUL R40, R40, R40 ;  /* 0x000000282828c220 */ /* 0x004fe20000400000 */
[----:B------:R-:W-:Y:S01]  /*49c0*/  FSETP.GEU.AND P4, PT, R30, -126, PT ;  /* 0xc2fc00001e00780b */ /* 0x000fe20003f8e000 */
[----:B------:R-:W-:Y:S01]  /*49d0*/  FADD R17, R18, R41 ;  /* 0x0000002912117221 */ /* 0x000fe20000000000 */
[----:B------:R-:W2:Y:S01]  /*49e0*/  MUFU.EX2 R44, R44 ;  /* 0x0000002c002c7308 */ /* 0x000ea20000000800 */
[----:B------:R-:W-:Y:S01]  /*49f0*/  F2FP.F16.F32.PACK_AB R32, R32, R37 ;  /* 0x000000252020723e */ /* 0x000fe200000000ff */
[----:B------:R-:W-:-:S06]  /*4a00*/  @!P2 FMUL R27, R27, 0.5 ;  /* 0x3f0000001b1ba820 */ /* 0x000fcc0000400000 */
[----:B------:R3:W4:Y:S01]  /*4a10*/  MUFU.EX2 R29, R26 ;  /* 0x0000001a001d7308 */ /* 0x0007220000000800 */
[----:B-1----:R-:W-:Y:S01]  /*4a20*/  @!P6 FMUL R49, R49, R49 ;  /* 0x000000313131e220 */ /* 0x002fe20000400000 */
[----:B------:R-:W-:Y:S01]  /*4a30*/  FSETP.GEU.AND P6, PT, R53, -126, PT ;  /* 0xc2fc00003500780b */ /* 0x000fe20003fce000 */
[----:B------:R-:W-:-:S05]  /*4a40*/  @!P4 FMUL R30, R30, 0.5 ;  /* 0x3f0000001e1ec820 */ /* 0x000fca0000400000 */
[----:B------:R1:W5:Y:S01]  /*4a50*/  MUFU.EX2 R52, R27 ;  /* 0x0000001b00347308 */ /* 0x0003620000000800 */
[----:B---3--:R-:W-:Y:S01]  /*4a60*/  FFMA R26, R35, UR4, -R25 ;  /* 0x00000004231a7c23 */ /* 0x008fe20008000819 */
[----:B--2---:R-:W-:Y:S01]  /*4a70*/  @!P5 FMUL R44, R44, R44 ;  /* 0x0000002c2c2cd220 */ /* 0x004fe20000400000 */
[----:B------:R-:W-:-:S04]  /*4a80*/  FSETP.GEU.AND P5, PT, R34, -126, PT ;  /* 0xc2fc00002200780b */ /* 0x000fc80003fae000 */
[----:B------:R-:W-:Y:S01]  /*4a90*/  @!P6 FMUL R53, R53, 0.5 ;  /* 0x3f0000003535e820 */ /* 0x000fe20000400000 */
[----:B------:R2:W3:Y:S01]  /*4aa0*/  MUFU.EX2 R31, R30 ;  /* 0x0000001e001f7308 */ /* 0x0004e20000000800 */
[----:B----4-:R-:W-:Y:S01]  /*4ab0*/  @!P3 FMUL R29, R29, R29 ;  /* 0x0000001d1d1db220 */ /* 0x010fe20000400000 */
[----:B------:R-:W-:Y:S01]  /*4ac0*/  FSETP.GEU.AND P3, PT, R26, -126, PT ;  /* 0xc2fc00001a00780b */ /* 0x000fe20003f6e000 */
[----:B-1----:R-:W-:-:S05]  /*4ad0*/  FFMA R27, R38, UR4, -R25 ;  /* 0x00000004261b7c23 */ /* 0x002fca0008000819 */
[----:B------:R-:W-:Y:S01]  /*4ae0*/  @!P5 FMUL R34, R34, 0.5 ;  /* 0x3f0000002222d820 */ /* 0x000fe20000400000 */
[----:B-----5:R-:W-:Y:S01]  /*4af0*/  @!P2 FMUL R52, R52, R52 ;  /* 0x000000343434a220 */ /* 0x020fe20000400000 */
[----:B------:R-:W-:Y:S01]  /*4b00*/  FSETP.GEU.AND P2, PT, R27, -126, PT ;  /* 0xc2fc00001b00780b */ /* 0x000fe20003f4e000 */
[----:B--2---:R-:W-:Y:S01]  /*4b10*/  FFMA R30, R39, UR4, -R25 ;  /* 0x00000004271e7c23 */ /* 0x004fe20008000819 */
[----:B------:R1:W2:Y:S03]  /*4b20*/  MUFU.EX2 R170, R53 ;  /* 0x0000003500aa7308 */ /* 0x0002a60000000800 */
[----:B------:R-:W-:Y:S01]  /*4b30*/  @!P3 FMUL R26, R26, 0.5 ;  /* 0x3f0000001a1ab820 */ /* 0x000fe20000400000 */
[----:B---3--:R-:W-:Y:S01]  /*4b40*/  @!P4 FMUL R31, R31, R31 ;  /* 0x0000001f1f1fc220 */ /* 0x008fe20000400000 */
[----:B------:R-:W-:-:S03]  /*4b50*/  FSETP.GEU.AND P4, PT, R30, -126, PT ;  /* 0xc2fc00001e00780b */ /* 0x000fc60003f8e000 */
[----:B------:R3:W4:Y:S01]  /*4b60*/  MUFU.EX2 R35, R34 ;  /* 0x0000002200237308 */ /* 0x0007220000000800 */
[----:B-1----:R-:W-:Y:S02]  /*4b70*/  FFMA R53, R42, UR4, -R25 ;  /* 0x000000042a357c23 */ /* 0x002fe40008000819 */
[----:B------:R-:W-:-:S05]  /*4b80*/  @!P2 FMUL R27, R27, 0.5 ;  /* 0x3f0000001b1ba820 */ /* 0x000fca0000400000 */
[----:B------:R1:W5:Y:S01]  /*4b90*/  MUFU.EX2 R38, R26 ;  /* 0x0000001a00267308 */ /* 0x0003620000000800 */
[----:B--2---:R-:W-:Y:S01]  /*4ba0*/  @!P6 FMUL R170, R170, R170 ;  /* 0x000000aaaaaae220 */ /* 0x004fe20000400000 */
[----:B------:R-:W-:Y:S01]  /*4bb0*/  FSETP.GEU.AND P6, PT, R53, -126, PT ;  /* 0xc2fc00003500780b */ /* 0x000fe20003fce000 */
[----:B------:R-:W-:Y:S01]  /*4bc0*/  @!P4 FMUL R30, R30, 0.5 ;  /* 0x3f0000001e1ec820 */ /* 0x000fe20000400000 */
[----:B---3--:R-:W-:-:S04]  /*4bd0*/  FADD R34, R33, R44 ;  /* 0x0000002c21227221 */ /* 0x008fc80000000000 */
[----:B------:R2:W3:Y:S01]  /*4be0*/  MUFU.EX2 R39, R27 ;  /* 0x0000001b00277308 */ /* 0x0004e20000000800 */
[----:B-1----:R-:W-:Y:S01]  /*4bf0*/  FFMA R26, R46, UR4, -R25 ;  /* 0x000000042e1a7c23 */ /* 0x002fe20008000819 */
[----:B----4-:R-:W-:Y:S01]  /*4c00*/  @!P5 FMUL R35, R35, R35 ;  /* 0x000000232323d220 */ /* 0x010fe20000400000 */
[----:B------:R-:W-:-:S04]  /*4c10*/  FSETP.GEU.AND P5, PT, R43, -126, PT ;  /* 0xc2fc00002b00780b */ /* 0x000fc80003fae000 */
[----:B------:R-:W-:Y:S01]  /*4c20*/  @!P6 FMUL R53, R53, 0.5 ;  /* 0x3f0000003535e820 */ /* 0x000fe20000400000 */
[----:B------:R1:W4:Y:S01]  /*4c30*/  MUFU.EX2 R42, R30 ;  /* 0x0000001e002a7308 */ /* 0x0003220000000800 */
[----:B-----5:R-:W-:Y:S01]  /*4c40*/  @!P3 FMUL R38, R38, R38 ;  /* 0x000000262626b220 */ /* 0x020fe20000400000 */
[----:B------:R-:W-:Y:S01]  /*4c50*/  FSETP.GEU.AND P3, PT, R26, -126, PT ;  /* 0xc2fc00001a00780b */ /* 0x000fe20003f6e000 */
[----:B--2---:R-:W-:-:S05]  /*4c60*/  FFMA R27, R50, UR4, -R25 ;  /* 0x00000004321b7c23 */ /* 0x004fca0008000819 */
[----:B------:R-:W-:Y:S01]  /*4c70*/  @!P5 FMUL R43, R43, 0.5 ;  /* 0x3f0000002b2bd820 */ /* 0x000fe20000400000 */
[----:B---3--:R-:W-:Y:S01]  /*4c80*/  @!P2 FMUL R39, R39, R39 ;  /* 0x000000272727a220 */ /* 0x008fe20000400000 */
[----:B------:R-:W-:Y:S01]  /*4c90*/  FSETP.GEU.AND P2, PT, R47, -126, PT ;  /* 0xc2fc00002f00780b */ /* 0x000fe20003f4e000 */
[----:B------:R-:W2:Y:S01]  /*4ca0*/  MUFU.EX2 R46, R53 ;  /* 0x00000035002e7308 */ /* 0x000ea20000000800 */
[----:B-1----:R-:W-:Y:S01]  /*4cb0*/  FFMA R30, R54, UR4, -R25 ;  /* 0x00000004361e7c23 */ /* 0x002fe20008000819 */
[----:B------:R-:W-:Y:S02]  /*4cc0*/  FADD R25, R21, R36 ;  /* 0x0000002415197221 */ /* 0x000fe40000000000 */
[----:B------:R-:W-:Y:S01]  /*4cd0*/  @!P3 FMUL R26, R26, 0.5 ;  /* 0x3f0000001a1ab820 */ /* 0x000fe20000400000 */
[----:B----4-:R-:W-:Y:S01]  /*4ce0*/  @!P4 FMUL R42, R42, R42 ;  /* 0x0000002a2a2ac220 */ /* 0x010fe20000400000 */
[----:B------:R-:W-:Y:S02]  /*4cf0*/  FSETP.GEU.AND P4, PT, R27, -126, PT ;  /* 0xc2fc00001b00780b */ /* 0x000fe40003f8e000 */
[----:B------:R1:W3:Y:S01]  /*4d00*/  MUFU.EX2 R50, R26 ;  /* 0x0000001a00327308 */ /* 0x0002e20000000800 */
[----:B------:R-:W-:-:S03]  /*4d10*/  FADD R34, R25, R34 ;  /* 0x0000002219227221 */ /* 0x000fc60000000000 */
[----:B------:R-:W-:-:S04]  /*4d20*/  @!P2 FMUL R47, R47, 0.5 ;  /* 0x3f0000002f2fa820 */ /* 0x000fc80000400000 */
[----:B------:R-:W4:Y:S01]  /*4d30*/  MUFU.EX2 R43, R43 ;  /* 0x0000002b002b7308 */ /* 0x000f220000000800 */
[----:B--2---:R-:W-:Y:S01]  /*4d40*/  @!P6 FMUL R46, R46, R46 ;  /* 0x0000002e2e2ee220 */ /* 0x004fe20000400000 */
[----:B------:R-:W-:Y:S01]  /*4d50*/  FSETP.GEU.AND P6, PT, R51, -126, PT ;  /* 0xc2fc00003300780b */ /* 0x000fe20003fce000 */
[----:B-1----:R-:W-:Y:S01]  /*4d60*/  FADD R26, R23, R40 ;  /* 0x00000028171a7221 */ /* 0x002fe20000000000 */
[----:B------:R-:W-:Y:S01]  /*4d70*/  @!P4 FMUL R27, R27, 0.5 ;  /* 0x3f0000001b1bc820 */ /* 0x000fe20000400000 */
[----:B------:R-:W-:-:S03]  /*4d80*/  FADD R25, R29, R46 ;  /* 0x0000002e1d197221 */ /* 0x000fc60000000000 */
[----:B------:R-:W1:Y:S01]  /*4d90*/  MUFU.EX2 R47, R47 ;  /* 0x0000002f002f7308 */ /* 0x000e620000000800 */
[----:B---3--:R-:W-:Y:S01]  /*4da0*/  @!P3 FMUL R50, R50, R50 ;  /* 0x000000323232b220 */ /* 0x008fe20000400000 */
[----:B------:R-:W-:-:S03]  /*4db0*/  FSETP.GEU.AND P3, PT, R55, -126, PT ;  /* 0xc2fc00003700780b */ /* 0x000fc60003f6e000 */
[----:B------:R-:W-:Y:S02]  /*4dc0*/  FADD R53, R31, R50 ;  /* 0x000000321f357221 */ /* 0x000fe40000000000 */
[----:B------:R-:W-:Y:S01]  /*4dd0*/  @!P6 FMUL R51, R51, 0.5 ;  /* 0x3f0000003333e820 */ /* 0x000fe20000400000 */
[----:B------:R2:W3:Y:S01]  /*4de0*/  MUFU.EX2 R54, R27 ;  /* 0x0000001b00367308 */ /* 0x0004e20000000800 */
[----:B----4-:R-:W-:Y:S01]  /*4df0*/  @!P5 FMUL R43, R43, R43 ;  /* 0x0000002b2b2bd220 */ /* 0x010fe20000400000 */
[----:B------:R-:W-:-:S05]  /*4e00*/  FSETP.GEU.AND P5, PT, R30, -126, PT ;  /* 0xc2fc00001e00780b */ /* 0x000fca0003fae000 */
[----:B------:R-:W-:Y:S01]  /*4e10*/  @!P3 FMUL R55, R55, 0.5 ;  /* 0x3f0000003737b820 */ /* 0x000fe20000400000 */
[----:B------:R-:W4:Y:S01]  /*4e20*/  MUFU.EX2 R51, R51 ;  /* 0x0000003300337308 */ /* 0x000f220000000800 */
[----:B-1----:R-:W-:Y:S01]  /*4e30*/  @!P2 FMUL R47, R47, R47 ;  /* 0x0000002f2f2fa220 */ /* 0x002fe20000400000 */
[----:B------:R-:W-:Y:S01]  /*4e40*/  FSETP.GEU.AND P2, PT, R20, -126, PT ;  /* 0xc2fc00001400780b */ /* 0x000fe20003f4e000 */
[----:B--2---:R-:W-:Y:S01]  /*4e50*/  FADD R27, R15, R26 ;  /* 0x0000001a0f1b7221 */ /* 0x004fe20000000000 */
[----:B------:R-:W-:Y:S01]  /*4e60*/  FADD R15, R24, R37 ;  /* 0x00000025180f7221 */ /* 0x000fe20000000000 */
[----:B------:R-:W-:Y:S01]  /*4e70*/  FADD R26, R28, R45 ;  /* 0x0000002d1c1a7221 */ /* 0x000fe20000000000 */
[----:B------:R-:W-:Y:S01]  /*4e80*/  FADD R169, R170, R47 ;  /* 0x0000002faaa97221 */ /* 0x000fe20000000000 */
[----:B------:R-:W-:Y:S01]  /*4e90*/  @!P5 FMUL R30, R30, 0.5 ;  /* 0x3f0000001e1ed820 */ /* 0x000fe20000400000 */
[----:B------:R-:W1:Y:S01]  /*4ea0*/  MUFU.EX2 R55, R55 ;  /* 0x0000003700377308 */ /* 0x000e620000000800 */
[----:B---3--:R-:W-:Y:S01]  /*4eb0*/  @!P4 FMUL R54, R54, R54 ;  /* 0x000000363636c220 */ /* 0x008fe20000400000 */
[----:B------:R-:W-:Y:S01]  /*4ec0*/  FSETP.GEU.AND P4, PT, R48, -126, PT ;  /* 0xc2fc00003000780b */ /* 0x000fe20003f8e000 */
[----:B------:R-:W-:Y:S01]  /*4ed0*/  FADD R15, R15, R26 ;  /* 0x0000001a0f0f7221 */ /* 0x000fe20000000000 */
[----:B------:R-:W-:Y:S01]  /*4ee0*/  FADD R26, R52, R43 ;  /* 0x0000002b341a7221 */ /* 0x000fe20000000000 */
[----:B------:R-:W-:Y:S01]  /*4ef0*/  FADD R174, R35, R54 ;  /* 0x0000003623ae7221 */ /* 0x000fe20000000000 */
[----:B------:R-:W-:Y:S01]  /*4f00*/  FADD R34, R27, R34 ;  /* 0x000000221b227221 */ /* 0x000fe20000000000 */
[----:B------:R-:W-:Y:S01]  /*4f10*/  @!P2 FMUL R20, R20, 0.5 ;  /* 0x3f0000001414a820 */ /* 0x000fe20000400000 */
[----:B------:R2:W3:Y:S01]  /*4f20*/  MUFU.EX2 R172, R30 ;  /* 0x0000001e00ac7308 */ /* 0x0004e20000000800 */
[----:B----4-:R-:W-:Y:S01]  /*4f30*/  @!P6 FMUL R51, R51, R51 ;  /* 0x000000333333e220 */ /* 0x010fe20000400000 */
[----:B------:R-:W-:Y:S01]  /*4f40*/  FADD R25, R25, R174 ;  /* 0x000000ae19197221 */ /* 0x000fe20000000000 */
[----:B------:R-:W-:-:S02]  /*4f50*/  F2FP.F16.F32.PACK_AB R27, R170, R31 ;  /* 0x0000001faa1b723e */ /* 0x000fc400000000ff */
[----:B------:R-:W-:Y:S01]  /*4f60*/  FADD R171, R38, R51 ;  /* 0x0000003326ab7221 */ /* 0x000fe20000000000 */
[----:B------:R-:W-:Y:S01]  /*4f70*/  F2FP.F16.F32.PACK_AB R24, R19, R24 ;  /* 0x000000181318723e */ /* 0x000fe200000000ff */
[----:B------:R-:W-:Y:S01]  /*4f80*/  @!P4 FMUL R48, R48, 0.5 ;  /* 0x3f0000003030c820 */ /* 0x000fe20000400000 */
[----:B------:R-:W4:Y:S01]  /*4f90*/  MUFU.EX2 R20, R20 ;  /* 0x0000001400147308 */ /* 0x000f220000000800 */
[----:B--2---:R-:W-:Y:S01]  /*4fa0*/  FADD R30, R22, R49 ;  /* 0x00000031161e7221 */ /* 0x004fe20000000000 */
[----:B-1----:R-:W-:Y:S01]  /*4fb0*/  @!P3 FMUL R55, R55, R55 ;  /* 0x000000373737b220 */ /* 0x002fe20000400000 */
[----:B------:R-:W-:Y:S01]  /*4fc0*/  FADD R26, R26, R171 ;  /* 0x000000ab1a1a7221 */ /* 0x000fe20000000000 */
[----:B------:R-:W-:Y:S01]  /*4fd0*/  F2FP.F16.F32.PACK_AB R28, R23, R28 ;  /* 0x0000001c171c723e */ /* 0x000fe200000000ff */
[----:B------:R-:W-:Y:S01]  /*4fe0*/  FADD R30, R17, R30 ;  /* 0x0000001e111e7221 */ /* 0x000fe20000000000 */
[C---:B------:R-:W-:Y:S01]  /*4ff0*/  FADD R176, R42.reuse, R55 ;  /* 0x000000372ab07221 */ /* 0x040fe20000000000 */
[----:B------:R-:W-:Y:S01]  /*5000*/  F2FP.F16.F32.PACK_AB R31, R42, R39 ;  /* 0x000000272a1f723e */ /* 0x000fe200000000ff */
[----:B------:R1:W2:Y:S01]  /*5010*/  MUFU.EX2 R17, R48 ;  /* 0x0000003000117308 */ /* 0x0002a20000000800 */
[----:B---3--:R-:W-:Y:S01]  /*5020*/  @!P5 FMUL R172, R172, R172 ;  /* 0x000000acacacd220 */ /* 0x008fe20000400000 */
[----:B------:R-:W-:Y:S01]  /*5030*/  FADD R15, R15, R30 ;  /* 0x0000001e0f0f7221 */ /* 0x000fe20000000000 */
[----:B------:R-:W-:Y:S01]  /*5040*/  FADD R169, R169, R176 ;  /* 0x000000b0a9a97221 */ /* 0x000fe20000000000 */
[----:B------:R-:W-:-:S02]  /*5050*/  F2FP.F16.F32.PACK_AB R30, R33, R22 ;  /* 0x00000016211e723e */ /* 0x000fc400000000ff */
[----:B------:R-:W-:Y:S01]  /*5060*/  FADD R15, R15, R34 ;  /* 0x000000220f0f7221 */ /* 0x000fe20000000000 */
[----:B------:R-:W-:Y:S01]  /*5070*/  FADD R26, R26, R169 ;  /* 0x000000a91a1a7221 */ /* 0x000fe20000000000 */
[----:B------:R-:W-:Y:S01]  /*5080*/  F2FP.F16.F32.PACK_AB R34, R36, R41 ;  /* 0x000000292422723e */ /* 0x000fe200000000ff */
[----:B-1----:R-:W-:Y:S01]  /*5090*/  FADD R48, R39, R172 ;  /* 0x000000ac27307221 */ /* 0x002fe20000000000 */
[----:B----4-:R-:W-:Y:S01]  /*50a0*/  @!P2 FMUL R20, R20, R20 ;  /* 0x000000141414a220 */ /* 0x010fe20000400000 */
[----:B------:R-:W-:Y:S02]  /*50b0*/  F2FP.F16.F32.PACK_AB R33, R43, R46 ;  /* 0x0000002e2b21723e */ /* 0x000fe400000000ff */
[----:B------:R-:W-:Y:S01]  /*50c0*/  FADD R48, R53, R48 ;  /* 0x0000003035307221 */ /* 0x000fe20000000000 */
[----:B------:R-:W-:Y:S01]  /*50d0*/  FFMA R3, R20, R3, R15 ;  /* 0x0000000314037223 */ /* 0x000fe2000000000f */
[----:B------:R-:W-:Y:S01]  /*50e0*/  SHF.L.U32 R15, R14, 0x1f, RZ ;  /* 0x0000001f0e0f7819 */ /* 0x000fe200000006ff */
[-C--:B------:R-:W-:Y:S01]  /*50f0*/  FMUL R152, R152, R20.reuse ;  /* 0x0000001498987220 */ /* 0x080fe20000400000 */
[----:B------:R-:W-:Y:S01]  /*5100*/  FADD R25, R25, R48 ;  /* 0x0000003019197221 */ /* 0x000fe20000000000 */
[----:B--2---:R-:W-:Y:S01]  /*5110*/  @!P4 FMUL R17, R17, R17 ;  /* 0x000000111111c220 */ /* 0x004fe20000400000 */
[----:B------:R1:W2:Y:S01]  /*5120*/  SYNCS.PHASECHK.TRANS64.TRYWAIT P2, [UR6+0x31000], R15 ;  /* 0x0310000fff0075a7 */ /* 0x0002a20008040146 */
[-C--:B------:R-:W-:Y:S01]  /*5130*/  FMUL R153, R153, R20.reuse ;  /* 0x0000001499997220 */ /* 0x080fe20000400000 */
[----:B------:R-:W-:Y:S01]  /*5140*/  FADD R26, R25, R26 ;  /* 0x0000001a191a7221 */ /* 0x000fe20000000000 */
[----:B------:R-:W-:Y:S01]  /*5150*/  F2FP.F16.F32.PACK_AB R25, R52, R29 ;  /* 0x0000001d3419723e */ /* 0x000fe200000000ff */
[----:B------:R-:W-:Y:S01]  /*5160*/  FMUL R156, R156, R20 ;  /* 0x000000149c9c7220 */ /* 0x000fe20000400000 */
[----:B------:R-:W-:Y:S01]  /*5170*/  F2FP.F16.F32.PACK_AB R29, R38, R35 ;  /* 0x00000023261d723e */ /* 0x000fe200000000ff */
[----:B------:R-:W-:Y:S01]  /*5180*/  FFMA R0, R17, R0, R26 ;  /* 0x0000000011007223 */ /* 0x000fe2000000001a */
[-C--:B------:R-:W-:Y:S01]  /*5190*/  FMUL R157, R157, R20.reuse ;  /* 0x000000149d9d7220 */ /* 0x080fe20000400000 */
        /* <DEDUP_REMOVED lines=51> */
[----:B------:R-:W-:Y:S01]  /*54d0*/  FMUL R69, R69, R20 ;  /* 0x0000001445457220 */ /* 0x000fe20000400000 */
[----:B------:R-:W-:Y:S01]  /*54e0*/  F2FP.F16.F32.PACK_AB R26, R21, R18 ;  /* 0x00000012151a723e */ /* 0x000fe200000000ff */
        /* <DEDUP_REMOVED lines=56> */
[----:B------:R-:W-:-:S02]  /*5870*/  F2FP.F16.F32.PACK_AB R35, R47, R50 ;  /* 0x000000322f23723e */ /* 0x000fc400000000ff */
[----:B------:R-:W-:Y:S02]  /*5880*/  F2FP.F16.F32.PACK_AB R36, R40, R45 ;  /* 0x0000002d2824723e */ /* 0x000fe400000000ff */
[----:B------:R-:W-:Y:S02]  /*5890*/  F2FP.F16.F32.PACK_AB R37, R51, R54 ;  /* 0x000000363325723e */ /* 0x000fe400000000ff */
[----:B------:R-:W-:Y:S01]  /*58a0*/  F2FP.F16.F32.PACK_AB R38, R44, R49 ;  /* 0x000000312c26723e */ /* 0x000fe200000000ff */
[----:B-12---:R-:W-:Y:S06]  /*58b0*/  @!P0 BRA `(.L_x_27) ;  /* 0x0000000000048947 */ /* 0x006fec0003800000 */
[----:B------:R-:W-:Y:S01]  /*58c0*/  BPT.TRAP 0x1 ;  /* 0x000000040000795c */ /* 0x000fe20000300000 */
.L_x_27:
[----:B------:R-:W-:Y:S05]  /*58d0*/  @P2 BRA `(.L_x_28) ;  /* 0x0000000000082947 */ /* 0x000fea0003800000 */
[----:B------:R-:W1:Y:S02]  /*58e0*/  SYNCS.PHASECHK.TRANS64.TRYWAIT P2, [UR6+0x31000], R15 ;  /* 0x0310000fff0075a7 */ /* 0x000e640008040146 */
[----:B-1----:R-:W-:Y:S05]  /*58f0*/  @!P2 BRA `(.L_x_29) ;  /* 0x00000080005ca947 */ /* 0x002fea0003800000 */
.L_x_28:
[----:B------:R-:W-:Y:S01]  /*5900*/  R2UR UR6, R12 ;  /* 0x000000000c0672ca */ /* 0x000fe200000e0000 */
[----:B------:R-:W-:Y:S01]  /*5910*/  WARPGROUP.ARRIVE ;  /* 0x00000000000079c5 */ /* 0x000fe20000000000 */
[----:B------:R-:W-:Y:S01]  /*5920*/  UMOV UR7, 0x80000020 ;  /* 0x8000002000077882 */ /* 0x000fe20000000000 */
[----:B------:R-:W-:Y:S01]  /*5930*/  UMOV UR11, 0x80000020 ;  /* 0x80000020000b7882 */ /* 0x000fe20000000000 */
[----:B------:R-:W-:Y:S01]  /*5940*/  UMOV UR15, 0x80000020 ;  /* 0x80000020000f7882 */ /* 0x000fe20000000000 */
[----:B------:R-:W-:Y:S01]  /*5950*/  UMOV UR19, 0x80000020 ;  /* 0x8000002000137882 */ /* 0x000fe20000000000 */
[----:B------:R-:W-:Y:S01]  /*5960*/  UMOV UR23, 0x80000020 ;  /* 0x8000002000177882 */ /* 0x000fe20000000000 */
[----:B------:R-:W-:-:S06]  /*5970*/  F2FP.F16.F32.PACK_AB R39, R55, R172 ;  /* 0x000000ac3727723e */ /* 0x000fcc00000000ff */
[----:B------:R-:W-:-:S04]  /*5980*/  UIMAD UR6, UR5, 0x700, UR6 ;  /* 0x00000700050678a4 */ /* 0x000fc8000f8e0206 */
[----:B------:R-:W-:Y:S02]  /*5990*/  UIADD3 UR10, UR6, 0x100, URZ ;  /* 0x00000100060a7890 */ /* 0x000fe4000fffe03f */
[----:B------:R-:W-:Y:S02]  /*59a0*/  UIADD3 UR14, UR6, 0x200, URZ ;  /* 0x00000200060e7890 */ /* 0x000fe4000fffe03f */
[----:B------:R-:W-:Y:S02]  /*59b0*/  UIADD3 UR18, UR6, 0x300, URZ ;  /* 0x0000030006127890 */ /* 0x000fe4000fffe03f */
        /* <DEDUP_REMOVED lines=113> */
[----:B------:R-:W-:Y:S01]  /*60d0*/  UIADD3 UR6, UR6, 0x6c0, URZ ;  /* 0x000006c006067890 */ /* 0x000fe2000fffe03f */
        /* <DEDUP_REMOVED lines=18> */
.L_x_30:
[----:B------:R-:W-:Y:S02]  /*6200*/  R2UR UR7, R16 ;  /* 0x00000000100772ca */ /* 0x000fe400000e0000 */
[----:B------:R-:W-:-:S13]  /*6210*/  R2UR UR6, R168 ;  /* 0x00000000a80672ca */ /* 0x000fda00000e0000 */
[----:B------:R-:W-:-:S04]  /*6220*/  ULEA UR6, UR6, UR7, 0x3 ;  /* 0x0000000706067291 */ /* 0x000fc8000f8e183f */
[----:B------:R-:W-:-:S04]  /*6230*/  UIADD3 UR6, UR6, 0x31028, URZ ;  /* 0x0003102806067890 */ /* 0x000fc8000fffe03f */
[----:B------:R-:W-:-:S09]  /*6240*/  UPRMT UR6, URZ, 0x654, UR6 ;  /* 0x000006543f067896 */ /* 0x000fd20008000006 */
[----:B------:R-:W-:Y:S01]  /*6250*/  SYNCS.ARRIVE.TRANS64.RED.A1T0 RZ, [UR6], RZ ;  /* 0x000000ffffff79a7 */ /* 0x000fe20008100406 */
[----:B------:R-:W-:Y:S05]  /*6260*/  @P1 BRA `(.L_x_31) ;  /* 0x0000000000041947 */ /* 0x000fea0003800000 */
[----:B------:R-:W-:Y:S01]  /*6270*/  BPT.TRAP 0x1 ;  /* 0x000000040000795c */ /* 0x000fe20000300000 */
.L_x_31:
[----:B------:R-:W-:-:S13]  /*6280*/  R2UR UR6, R168 ;  /* 0x00000000a80672ca */ /* 0x000fda00000e0000 */
[----:B------:R-:W-:-:S04]  /*6290*/  UIADD3 UR6, UR6, 0x1, URZ ;  /* 0x0000000106067890 */ /* 0x000fc8000fffe03f */
[----:B------:R-:W-:-:S04]  /*62a0*/  UISETP.NE.AND UP0, UPT, UR6, 0x5, UPT ;  /* 0x000000050600788c */ /* 0x000fc8000bf05270 */
[----:B------:R-:W-:Y:S01]  /*62b0*/  USEL UR7, UR6, URZ, UP0 ;  /* 0x0000003f06077287 */ /* 0x000fe20008000000 */
[----:B------:R-:W-:Y:S11]  /*62c0*/  @!P0 BRA `(.L_x_32) ;  /* 0x0000000000048947 */ /* 0x000ff60003800000 */
[----:B------:R-:W-:Y:S01]  /*62d0*/  BPT.TRAP 0x1 ;  /* 0x000000040000795c */ /* 0x000fe20000300000 */
.L_x_32:
[----:B------:R-:W-:-:S13]  /*62e0*/  R2UR UR6, R16 ;  /* 0x00000000100672ca */ /* 0x000fda00000e0000 */
[----:B------:R-:W-:-:S04]  /*62f0*/  ULEA UR6, UR7, UR6, 0x3 ;  /* 0x0000000607067291 */ /* 0x000fc8000f8e183f */
[----:B------:R-:W-:-:S04]  /*6300*/  UIADD3 UR6, UR6, 0x31028, URZ ;  /* 0x0003102806067890 */ /* 0x000fc8000fffe03f */
[----:B------:R-:W-:-:S09]  /*6310*/  UPRMT UR6, URZ, 0x654, UR6 ;  /* 0x000006543f067896 */ /* 0x000fd20008000006 */
[----:B------:R-:W-:Y:S01]  /*6320*/  SYNCS.ARRIVE.TRANS64.RED.A1T0 RZ, [UR6], RZ ;  /* 0x000000ffffff79a7 */ /* 0x000fe20008100406 */
[----:B------:R-:W-:Y:S05]  /*6330*/  @P1 BRA `(.L_x_33) ;  /* 0x0000000000041947 */ /* 0x000fea0003800000 */
[----:B------:R-:W-:Y:S01]  /*6340*/  BPT.TRAP 0x1 ;  /* 0x000000040000795c */ /* 0x000fe20000300000 */
.L_x_33:
[----:B------:R-:W-:Y:S01]  /*6350*/  UIADD3 UR6, UR7, 0x1, URZ ;  /* 0x0000000107067890 */ /* 0x000fe2000fffe03f */
[C---:B------:R-:W-:Y:S01]  /*6360*/  ISETP.GT.AND P2, PT, R13.reuse, 0x2, PT ;  /* 0x000000020d00780c */ /* 0x040fe20003f44270 */
[----:B------:R-:W-:Y:S01]  /*6370*/  UIADD3 UR5, UR5, 0x1, URZ ;  /* 0x0000000105057890 */ /* 0x000fe2000fffe03f */
[----:B------:R-:W-:Y:S01]  /*6380*/  IADD3 R13, R13, -0x1, RZ ;  /* 0xffffffff0d0d7810 */ /* 0x000fe20007ffe0ff */
[----:B------:R-:W-:Y:S01]  /*6390*/  UISETP.NE.AND UP0, UPT, UR6, 0x5, UPT ;  /* 0x000000050600788c */ /* 0x000fe2000bf05270 */
[----:B------:R-:W-:Y:S01]  /*63a0*/  IADD3 R5, R5, 0x40, RZ ;  /* 0x0000004005057810 */ /* 0x000fe20007ffe0ff */
[----:B------:R-:W-:Y:S01]  /*63b0*/  UISETP.NE.AND UP2, UPT, UR5, 0x5, UPT ;  /* 0x000000050500788c */ /* 0x000fe2000bf45270 */
[----:B------:R-:W-:Y:S01]  /*63c0*/  MOV R17, R6 ;  /* 0x0000000600117202 */ /* 0x000fe20000000f00 */
[----:B------:R-:W-:Y:S01]  /*63d0*/  USEL UR7, UR6, URZ, UP0 ;  /* 0x0000003f06077287 */ /* 0x000fe20008000000 */
[----:B-1----:R-:W-:Y:S01]  /*63e0*/  MOV R15, R4 ;  /* 0x00000004000f7202 */ /* 0x002fe20000000f00 */
[----:B------:R-:W-:-:S02]  /*63f0*/  USEL UR6, URZ, 0x1, UP2 ;  /* 0x000000013f067887 */ /* 0x000fc40009000000 */
[----:B------:R-:W-:Y:S02]  /*6400*/  USEL UR60, UR5, URZ, UP2 ;  /* 0x0000003f053c7287 */ /* 0x000fe40009000000 */
[----:B------:R-:W-:Y:S02]  /*6410*/  MOV R168, UR7 ;  /* 0x0000000700a87c02 */ /* 0x000fe40008000f00 */
[----:B------:R-:W-:Y:S01]  /*6420*/  LOP3.LUT R14, R14, UR6, RZ, 0x3c, !PT ;  /* 0x000000060e0e7c12 */ /* 0x000fe2000f8e3cff */
[----:B------:R-:W-:Y:S07]  /*6430*/  @P2 BRA `(.L_x_34) ;  /* 0xffffffd400b02947 */ /* 0x000fee000383ffff */
.L_x_23:
[----:B------:R-:W-:-:S13]  /*6440*/  ISETP.GE.AND P2, PT, R13, 0x1, PT ;  /* 0x000000010d00780c */ /* 0x000fda0003f46270 */
[----:B------:R-:W-:Y:S05]  /*6450*/  @!P2 BRA `(.L_x_35) ;  /* 0x0000002c004ca947 */ /* 0x000fea0003800000 */
[----:B------:R-:W-:Y:S01]  /*6460*/  MOV R17, R6 ;  /* 0x0000000600117202 */ /* 0x000fe20000000f00 */
[----:B------:R-:W-:Y:S01]  /*6470*/  ULDC UR61, c[0x0][0x604] ;  /* 0x00018100003d7ab9 */ /* 0x000fe20000000800 */
[----:B------:R-:W-:-:S07]  /*6480*/  MOV R15, R4 ;  /* 0x00000004000f7202 */ /* 0x000fce0000000f00 */
.L_x_46:
[----:B------:R-:W-:Y:S05]  /*6490*/  @!P0 BRA `(.L_x_36) ;  /* 0x0000000000048947 */ /* 0x000fea0003800000 */
[----:B------:R-:W-:Y:S01]  /*64a0*/  BPT.TRAP 0x1 ;  /* 0x000000040000795c */ /* 0x000fe20000300000 */
.L_x_36:
[----:B------:R-:W-:Y:S02]  /*64b0*/  R2UR UR4, R16 ;  /* 0x00000000100472ca */ /* 0x000fe400000e0000 */
[----:B------:R-:W-:-:S11]  /*64c0*/  SHF.L.U32 R4, R14, 0x1f, RZ ;  /* 0x0000001f0e047819 */ /* 0x000fd600000006ff */
[----:B------:R-:W-:-:S09]  /*64d0*/  ULEA UR4, UR60, UR4, 0x3 ;  /* 0x000000043c047291 */ /* 0x000fd2000f8e183f */
[----:B------:R-:W1:Y:S02]  /*64e0*/  SYNCS.PHASECHK.TRANS64.TRYWAIT P2, [UR4+0x31000], R4 ;  /* 0x03100004ff0075a7 */ /* 0x000e640008040144 */
[----:B-1----:R-:W-:Y:S05]  /*64f0*/  @!P2 BRA `(.L_x_37) ;  /* 0x000000740074a947 */ /* 0x002fea0003800000 */
.L_x_116:
        /* <DEDUP_REMOVED lines=14> */
[----:B------:R-:W-:Y:S01]  /*65e0*/  R2UR UR5, R9 ;  /* 0x00000000090572ca */ /* 0x000fe200000e0000 */
[----:B------:R-:W-:Y:S01]  /*65f0*/  UMOV UR51, 0x80000020 ;  /* 0x8000002000337882 */ /* 0x000fe20000000000 */
[----:B------:R-:W-:Y:S01]  /*6600*/  UMOV UR55, 0x80000020 ;  /* 0x8000002000377882 */ /* 0x000fe20000000000 */
[----:B------:R-:W-:-:S02]  /*6610*/  UIADD3 UR10, UR4, 0x2, URZ ;  /* 0x00000002040a7890 */ /* 0x000fc4000fffe03f */
[----:B------:R-:W-:Y:S02]  /*6620*/  UIADD3 UR14, UR4, 0x100, URZ ;  /* 0x00000100040e7890 */ /* 0x000fe4000fffe03f */
[----:B------:R-:W-:Y:S01]  /*6630*/  UMOV UR58, UR4 ;  /* 0x00000004003a7c82 */ /* 0x000fe20008000000 */
[----:B------:R-:W-:Y:S01]  /*6640*/  UIADD3 UR18, UR4, 0x102, URZ ;  /* 0x0000010204127890 */ /* 0x000fe2000fffe03f */
[----:B------:R-:W-:Y:S01]  /*6650*/  HGMMA.64x64x16.F32 R24, gdesc[UR56], RZ, !UPT, gsb0 ;  /* 0x00e00000381879f0 */ /* 0x000fe2000c0008ff */
[----:B------:R-:W-:Y:S02]  /*6660*/  UIADD3 UR22, UR4, 0x200, URZ ;  /* 0x0000020004167890 */ /* 0x000fe4000fffe03f */
[----:B------:R-:W-:Y:S02]  /*6670*/  UIADD3 UR26, UR4, 0x202, URZ ;  /* 0x00000202041a7890 */ /* 0x000fe4000fffe03f */
[----:B------:R-:W-:Y:S02]  /*6680*/  UIADD3 UR30, UR4, 0x300, URZ ;  /* 0x00000300041e7890 */ /* 0x000fe4000fffe03f */
[----:B------:R-:W-:-:S02]  /*6690*/  UIADD3 UR34, UR4, 0x302, URZ ;  /* 0x0000030204227890 */ /* 0x000fc4000fffe03f */
[----:B------:R-:W-:Y:S02]  /*66a0*/  UIADD3 UR38, UR4, 0x400, URZ ;  /* 0x0000040004267890 */ /* 0x000fe4000fffe03f */
[----:B------:R-:W-:Y:S02]  /*66b0*/  UIADD3 UR42, UR4, 0x402, URZ ;  /* 0x00000402042a7890 */ /* 0x000fe4000fffe03f */
[----:B------:R-:W-:Y:S02]  /*66c0*/  UIADD3 UR46, UR4, 0x500, URZ ;  /* 0x00000500042e7890 */ /* 0x000fe4000fffe03f */
[----:B------:R-:W-:Y:S02]  /*66d0*/  UIADD3 UR50, UR4, 0x502, URZ ;  /* 0x0000050204327890 */ /* 0x000fe4000fffe03f */
[----:B------:R-:W-:Y:S02]  /*66e0*/  UIADD3 UR54, UR4, 0x600, URZ ;  /* 0x0000060004367890 */ /* 0x000fe4000fffe03f */
[----:B------:R-:W-:Y:S01]  /*66f0*/  UIADD3 UR6, UR4, 0x602, URZ ;  /* 0x0000060204067890 */ /* 0x000fe2000fffe03f */
[----:B------:R-:W-:Y:S01]  /*6700*/  R2UR UR4, R8 ;  /* 0x00000000080472ca */ /* 0x000fe200000e0000 */
[----:B------:R-:W-:Y:S01]  /*6710*/  UMOV UR7, 0x80000020 ;  /* 0x8000002000077882 */ /* 0x000fe20000000000 */
[----:B------:R-:W-:-:S02]  /*6720*/  WARPGROUP.DEPBAR.LE gsb0, 0x0 ;  /* 0x00008000000079c5 */ /* 0x000fc40000010000 */
        /* <DEDUP_REMOVED lines=38> */
[----:B------:R-:W-:-:S04]  /*6990*/  UIADD3 UR4, UR60, 0x1, URZ ;  /* 0x000000013c047890 */ /* 0x000fc8000fffe03f */
[----:B------:R-:W-:-:S04]  /*69a0*/  UISETP.NE.AND UP0, UPT, UR4, 0x5, UPT ;  /* 0x000000050400788c */ /* 0x000fc8000bf05270 */
[----:B------:R-:W-:Y:S02]  /*69b0*/  USEL UR5, URZ, 0x1, UP0 ;  /* 0x000000013f057887 */ /* 0x000fe40008000000 */
[----:B------:R-:W-:-:S04]  /*69c0*/  USEL UR4, UR4, URZ, UP0 ;  /* 0x0000003f04047287 */ /* 0x000fc80008000000 */
[----:B------:R-:W-:Y:S01]  /*69d0*/  LOP3.LUT R14, R14, UR5, RZ, 0x3c, !PT ;  /* 0x000000050e0e7c12 */ /* 0x000fe2000f8e3cff */
[----:B------:R-:W-:Y:S02]  /*69e0*/  WARPGROUP.DEPBAR.LE gsb0, 0x0 ;  /* 0x00008000000079c5 */ /* 0x000fe40000010000 */
[----:B------:R-:W-:Y:S05]  /*69f0*/  @!P0 BRA `(.L_x_38) ;  /* 0x0000000000048947 */ /* 0x000fea0003800000 */
[----:B------:R-:W-:Y:S01]  /*6a00*/  BPT.TRAP 0x1 ;  /* 0x000000040000795c */ /* 0x000fe20000300000 */
.L_x_38:
[C---:B-1----:R-:W-:Y:S01]  /*6a10*/  IADD3 R4, R5.reuse, 0x1, RZ ;  /* 0x0000000105047810 */ /* 0x042fe20007ffe0ff */
[----:B------:R-:W-:Y:S01]  /*6a20*/  ULDC UR5, c[0x0][0x28c] ;  /* 0x0000a30000057ab9 */ /* 0x000fe20000000800 */
[C---:B------:R-:W-:Y:S02]  /*6a30*/  IADD3 R6, R5.reuse, 0x8, RZ ;  /* 0x0000000805067810 */ /* 0x040fe40007ffe0ff */
[----:B------:R-:W-:Y:S02]  /*6a40*/  ISETP.GE.AND P6, PT, R4, UR5, PT ;  /* 0x0000000504007c0c */ /* 0x000fe4000bfc6270 */
[C---:B------:R-:W-:Y:S02]  /*6a50*/  IADD3 R4, R5.reuse, 0x10, RZ ;  /* 0x0000001005047810 */ /* 0x040fe40007ffe0ff */
[----:B------:R-:W-:Y:S02]  /*6a60*/  ISETP.GE.AND P5, PT, R5, UR5, PT ;  /* 0x0000000505007c0c */ /* 0x000fe4000bfa6270 */
[----:B------:R-:W-:-:S02]  /*6a70*/  ISETP.GE.AND P4, PT, R4, UR5, PT ;  /* 0x0000000504007c0c */ /* 0x000fc4000bf86270 */
[C---:B------:R-:W-:Y:S02]  /*6a80*/  IADD3 R4, R5.reuse, 0x11, RZ ;  /* 0x0000001105047810 */ /* 0x040fe40007ffe0ff */
[----:B------:R-:W-:Y:S02]  /*6a90*/  FSEL R26, R26, -INF , !P5 ;  /* 0xff8000001a1a7808 */ /* 0x000fe40006800000 */
[----:B------:R-:W-:Y:S02]  /*6aa0*/  FSEL R24, R24, -INF , !P5 ;  /* 0xff80000018187808 */ /* 0x000fe40006800000 */
[----:B------:R-:W-:Y:S02]  /*6ab0*/  IADD3 R19, R5, 0x9, RZ ;  /* 0x0000000905137810 */ /* 0x000fe40007ffe0ff */
[----:B------:R-:W-:Y:S02]  /*6ac0*/  ISETP.GE.AND P5, PT, R4, UR5, PT ;  /* 0x0000000504007c0c */ /* 0x000fe4000bfa6270 */
[----:B------:R-:W-:-:S02]  /*6ad0*/  ISETP.GE.AND P3, PT, R6, UR5, PT ;  /* 0x0000000506007c0c */ /* 0x000fc4000bf66270 */
[----:B------:R-:W-:Y:S02]  /*6ae0*/  FSEL R27, R27, -INF , !P6 ;  /* 0xff8000001b1b7808 */ /* 0x000fe40007000000 */
[----:B------:R-:W-:Y:S02]  /*6af0*/  FMNMX R4, R26, R15, !PT ;  /* 0x0000000f1a047209 */ /* 0x000fe40007800000 */
[----:B------:R-:W-:Y:S02]  /*6b00*/  ISETP.GE.AND P2, PT, R19, UR5, PT ;  /* 0x0000000513007c0c */ /* 0x000fe4000bf46270 */
[----:B------:R-:W-:Y:S02]  /*6b10*/  FSEL R30, R30, -INF , !P3 ;  /* 0xff8000001e1e7808 */ /* 0x000fe40005800000 */
[----:B------:R-:W-:Y:S02]  /*6b20*/  FMNMX R19, R27, R4, !PT ;  /* 0x000000041b137209 */ /* 0x000fe40007800000 */
[----:B------:R-:W-:-:S02]  /*6b30*/  FSEL R31, R31, -INF , !P2 ;  /* 0xff8000001f1f7808 */ /* 0x000fc40005000000 */
[----:B------:R-:W-:Y:S02]  /*6b40*/  FMNMX R4, R30, R19, !PT ;  /* 0x000000131e047209 */ /* 0x000fe40007800000 */
[----:B------:R-:W-:Y:S02]  /*6b50*/  IADD3 R6, R5, 0x18, RZ ;  /* 0x0000001805067810 */ /* 0x000fe40007ffe0ff */
[----:B------:R-:W-:Y:S02]  /*6b60*/  FSEL R25, R25, -INF , !P6 ;  /* 0xff80000019197808 */ /* 0x000fe40007000000 */
[----:B------:R-:W-:Y:S02]  /*6b70*/  FSEL R34, R34, -INF , !P4 ;  /* 0xff80000022227808 */ /* 0x000fe40006000000 */
[----:B------:R-:W-:Y:S02]  /*6b80*/  FMNMX R19, R31, R4, !PT ;  /* 0x000000041f137209 */ /* 0x000fe40007800000 */
[----:B------:R-:W-:-:S02]  /*6b90*/  ISETP.GE.AND P6, PT, R6, UR5, PT ;  /* 0x0000000506007c0c */ /* 0x000fc4000bfc6270 */
[----:B------:R-:W-:Y:S02]  /*6ba0*/  IADD3 R6, R5, 0x19, RZ ;  /* 0x0000001905067810 */ /* 0x000fe40007ffe0ff */
[----:B------:R-:W-:Y:S02]  /*6bb0*/  FSEL R35, R35, -INF , !P5 ;  /* 0xff80000023237808 */ /* 0x000fe40006800000 */
[----:B------:R-:W-:Y:S02]  /*6bc0*/  FMNMX R4, R34, R19, !PT ;  /* 0x0000001322047209 */ /* 0x000fe40007800000 */
[----:B------:R-:W-:Y:S02]  /*6bd0*/  FSEL R28, R28, -INF , !P3 ;  /* 0xff8000001c1c7808 */ /* 0x000fe40005800000 */
[----:B------:R-:W-:Y:S02]  /*6be0*/  ISETP.GE.AND P3, PT, R6, UR5, PT ;  /* 0x0000000506007c0c */ /* 0x000fe4000bf66270 */
[----:B------:R-:W-:-:S02]  /*6bf0*/  IADD3 R6, R5, 0x20, RZ ;  /* 0x0000002005067810 */ /* 0x000fc40007ffe0ff */
[----:B------:R-:W-:Y:S02]  /*6c00*/  FSEL R38, R38, -INF , !P6 ;  /* 0xff80000026267808 */ /* 0x000fe40007000000 */
[----:B------:R-:W-:Y:S02]  /*6c10*/  FMNMX R19, R35, R4, !PT ;  /* 0x0000000423137209 */ /* 0x000fe40007800000 */
[----:B------:R-:W-:Y:S02]  /*6c20*/  FSEL R29, R29, -INF , !P2 ;  /* 0xff8000001d1d7808 */ /* 0x000fe40005000000 */
[----:B------:R-:W-:Y:S02]  /*6c30*/  ISETP.GE.AND P2, PT, R6, UR5, PT ;  /* 0x0000000506007c0c */ /* 0x000fe4000bf46270 */
[----:B------:R-:W-:Y:S02]  /*6c40*/  IADD3 R6, R5, 0x21, RZ ;  /* 0x0000002105067810 */ /* 0x000fe40007ffe0ff */
[----:B------:R-:W-:-:S02]  /*6c50*/  FSEL R39, R39, -INF , !P3 ;  /* 0xff80000027277808 */ /* 0x000fc40005800000 */
[----:B------:R-:W-:Y:S02]  /*6c60*/  FMNMX R4, R38, R19, !PT ;  /* 0x0000001326047209 */ /* 0x000fe40007800000 */
[----:B------:R-:W-:Y:S02]  /*6c70*/  FSEL R33, R33, -INF , !P5 ;  /* 0xff80000021217808 */ /* 0x000fe40006800000 */
[----:B------:R-:W-:Y:S02]  /*6c80*/  IADD3 R20, R5, 0x28, RZ ;  /* 0x0000002805147810 */ /* 0x000fe40007ffe0ff */
[----:B------:R-:W-:Y:S02]  /*6c90*/  ISETP.GE.AND P5, PT, R6, UR5, PT ;  /* 0x0000000506007c0c */ /* 0x000fe4000bfa6270 */
[----:B------:R-:W-:Y:S02]  /*6ca0*/  FSEL R42, R42, -INF , !P2 ;  /* 0xff8000002a2a7808 */ /* 0x000fe40005000000 */
[----:B------:R-:W-:-:S02]  /*6cb0*/  FMNMX R19, R39, R4, !PT ;  /* 0x0000000427137209 */ /* 0x000fc40007800000 */
[----:B------:R-:W-:Y:S02]  /*6cc0*/  IADD3 R6, R5, 0x29, RZ ;  /* 0x0000002905067810 */ /* 0x000fe40007ffe0ff */
[----:B------:R-:W-:Y:S02]  /*6cd0*/  FSEL R32, R32, -INF , !P4 ;  /* 0xff80000020207808 */ /* 0x000fe40006000000 */
[----:B------:R-:W-:Y:S02]  /*6ce0*/  ISETP.GE.AND P4, PT, R20, UR5, PT ;  /* 0x0000000514007c0c */ /* 0x000fe4000bf86270 */
[----:B------:R-:W-:Y:S02]  /*6cf0*/  FSEL R36, R36, -INF , !P6 ;  /* 0xff80000024247808 */ /* 0x000fe40007000000 */
[----:B------:R-:W-:Y:S02]  /*6d00*/  FSEL R43, R43, -INF , !P5 ;  /* 0xff8000002b2b7808 */ /* 0x000fe40006800000 */
[----:B------:R-:W-:-:S02]  /*6d10*/  FMNMX R4, R42, R19, !PT ;  /* 0x000000132a047209 */ /* 0x000fc40007800000 */
[----:B------:R-:W-:Y:S02]  /*6d20*/  ISETP.GE.AND P6, PT, R6, UR5, PT ;  /* 0x0000000506007c0c */ /* 0x000fe4000bfc6270 */
[----:B------:R-:W-:Y:S02]  /*6d30*/  IADD3 R6, R5, 0x30, RZ ;  /* 0x0000003005067810 */ /* 0x000fe40007ffe0ff */
[----:B------:R-:W-:Y:S02]  /*6d40*/  FSEL R46, R46, -INF , !P4 ;  /* 0xff8000002e2e7808 */ /* 0x000fe40006000000 */
[----:B------:R-:W-:Y:S02]  /*6d50*/  FMNMX R19, R43, R4, !PT ;  /* 0x000000042b137209 */ /* 0x000fe40007800000 */
[----:B------:R-:W-:Y:S02]  /*6d60*/  FSEL R37, R37, -INF , !P3 ;  /* 0xff80000025257808 */ /* 0x000fe40005800000 */
        /* <DEDUP_REMOVED lines=15> */
[----:B------:R-:W-:Y:S02]  /*6e60*/  ISETP.GE.AND P4, PT, R20, UR5, PT ;  /* 0x0000000514007c0c */ /* 0x000fe4000bf86270 */
[----:B------:R-:W-:Y:S02]  /*6e70*/  FSEL R54, R54, -INF , !P5 ;  /* 0xff80000036367808 */ /* 0x000fe40006800000 */
[----:B------:R-:W-:Y:S02]  /*6e80*/  FMNMX R19, R51, R4, !PT ;  /* 0x0000000433137209 */ /* 0x000fe40007800000 */
[----:B------:R-:W-:-:S02]  /*6e90*/  FSEL R55, R55, -INF , !P4 ;  /* 0xff80000037377808 */ /* 0x000fc40006000000 */
[----:B------:R-:W-:Y:S02]  /*6ea0*/  FMNMX R4, R54, R19, !PT ;  /* 0x0000001336047209 */ /* 0x000fe40007800000 */
[----:B------:R-:W-:Y:S02]  /*6eb0*/  P2R R18, PR, RZ, 0x2 ;  /* 0x00000002ff127803 */ /* 0x000fe40000000000 */
[----:B------:R-:W-:Y:S02]  /*6ec0*/  FMNMX R21, R55, R4, !PT ;  /* 0x0000000437157209 */ /* 0x000fe40007800000 */
[----:B------:R-:W-:Y:S02]  /*6ed0*/  FSEL R45, R45, -INF , !P6 ;  /* 0xff8000002d2d7808 */ /* 0x000fe40007000000 */
[----:B------:R-:W-:Y:S01]  /*6ee0*/  FSEL R50, R48, -INF , !P3 ;  /* 0xff80000030327808 */ /* 0x000fe20005800000 */
[----:B------:R-:W1:Y:S01]  /*6ef0*/  SHFL.BFLY PT, R4, R21, 0x1, 0x1f ;  /* 0x0c201f0015047f89 */ /* 0x000e6200000e0000 */
[----:B------:R-:W-:-:S02]  /*6f00*/  FSEL R49, R49, -INF , !P2 ;  /* 0xff80000031317808 */ /* 0x000fc40005000000 */
[----:B------:R-:W-:Y:S02]  /*6f10*/  FSEL R52, R52, -INF , !P5 ;  /* 0xff80000034347808 */ /* 0x000fe40006800000 */
[----:B------:R-:W-:Y:S02]  /*6f20*/  FSEL R53, R53, -INF , !P4 ;  /* 0xff80000035357808 */ /* 0x000fe40006000000 */
[----:B------:R-:W-:-:S13]  /*6f30*/  R2UR UR5, R16 ;  /* 0x00000000100572ca */ /* 0x000fda00000e0000 */
[----:B------:R-:W-:Y:S01]  /*6f40*/  ULEA UR5, UR4, UR5, 0x3 ;  /* 0x0000000504057291 */ /* 0x000fe2000f8e183f */
[----:B-1----:R-:W-:-:S05]  /*6f50*/  FMNMX R22, R21, R4, !PT ;  /* 0x0000000415167209 */ /* 0x002fca0007800000 */
[----:B------:R-:W1:Y:S02]  /*6f60*/  SHFL.BFLY PT, R19, R22, 0x2, 0x1f ;  /* 0x0c401f0016137f89 */ /* 0x000e6400000e0000 */
[----:B-1----:R-:W-:-:S04]  /*6f70*/  FMNMX R4, R22, R19, !PT ;  /* 0x0000001316047209 */ /* 0x002fc80007800000 */
[----:B------:R-:W-:-:S04]  /*6f80*/  FSETP.NEU.AND P1, PT, R4, -INF , PT ;  /* 0xff8000000400780b */ /* 0x000fc80003f2d000 */
[----:B------:R-:W-:Y:S02]  /*6f90*/  FSEL R20, R4, RZ, P1 ;  /* 0x000000ff04147208 */ /* 0x000fe40000800000 */
[----:B------:R-:W-:Y:S02]  /*6fa0*/  ISETP.NE.AND P1, PT, R18, RZ, PT ;  /* 0x000000ff1200720c */ /* 0x000fe40003f25270 */
[----:B------:R-:W-:Y:S01]  /*6fb0*/  FMNMX R18, R24, R17, !PT ;  /* 0x0000001118127209 */ /* 0x000fe20007800000 */
[C---:B------:R-:W-:Y:S01]  /*6fc0*/  FMUL R169, R20.reuse, UR61 ;  /* 0x0000003d14a97c20 */ /* 0x040fe20008400000 */
[----:B------:R-:W-:Y:S02]  /*6fd0*/  FADD R15, -R20, R15 ;  /* 0x0000000f140f7221 */ /* 0x000fe40000000100 */
[----:B------:R-:W-:Y:S01]  /*6fe0*/  FMNMX R19, R25, R18, !PT ;  /* 0x0000001219137209 */ /* 0x000fe20007800000 */
[--C-:B------:R-:W-:Y:S01]  /*6ff0*/  FFMA R26, R26, UR61, -R169.reuse ;  /* 0x0000003d1a1a7c23 */ /* 0x100fe200080008a9 */
[--C-:B------:R-:W-:Y:S01]  /*7000*/  FFMA R21, R27, UR61, -R169.reuse ;  /* 0x0000003d1b157c23 */ /* 0x100fe200080008a9 */
        /* <DEDUP_REMOVED lines=18> */
[--C-:B------:R-:W-:Y:S01]  /*7130*/  FFMA R170, R47, UR61, -R169.reuse ;  /* 0x0000003d2faa7c23 */ /* 0x100fe200080008a9 */
[----:B------:R-:W-:Y:S01]  /*7140*/  FSETP.GEU.AND P4, PT, R34, -126, PT ;  /* 0xc2fc00002200780b */ /* 0x000fe20003f8e000 */
[----:B------:R-:W-:Y:S01]  /*7150*/  @!P3 FMUL R21, R21, 0.5 ;  /* 0x3f0000001515b820 */ /* 0x000fe20000400000 */
[----:B------:R-:W-:Y:S01]  /*7160*/  FMNMX R19, R37, R18, !PT ;  /* 0x0000001225137209 */ /* 0x000fe20007800000 */
[----:B------:R-:W-:-:S02]  /*7170*/  FFMA R46, R6, UR61, -R169 ;  /* 0x0000003d062e7c23 */ /* 0x000fc400080008a9 */
[----:B------:R-:W-:Y:S01]  /*7180*/  @!P5 FMUL R31, R31, 0.5 ;  /* 0x3f0000001f1fd820 */ /* 0x000fe20000400000 */
[----:B------:R-:W-:-:S03]  /*7190*/  FMNMX R18, R40, R19, !PT ;  /* 0x0000001328127209 */ /* 0x000fc60007800000 */
[----:B------:R-:W-:Y:S01]  /*71a0*/  @!P2 FMUL R27, R27, 0.5 ;  /* 0x3f0000001b1ba820 */ /* 0x000fe20000400000 */
[----:B------:R-:W-:-:S03]  /*71b0*/  FMNMX R19, R41, R18, !PT ;  /* 0x0000001229137209 */ /* 0x000fc60007800000 */
[----:B------:R-:W-:Y:S01]  /*71c0*/  @!P4 FMUL R34, R34, 0.5 ;  /* 0x3f0000002222c820 */ /* 0x000fe20000400000 */
[----:B------:R-:W-:Y:S01]  /*71d0*/  FMNMX R18, R44, R19, !PT ;  /* 0x000000132c127209 */ /* 0x000fe20007800000 */
[----:B------:R-:W1:Y:S03]  /*71e0*/  MUFU.EX2 R27, R27 ;  /* 0x0000001b001b7308 */ /* 0x000e660000000800 */
[----:B------:R-:W-:-:S04]  /*71f0*/  FMNMX R19, R45, R18, !PT ;  /* 0x000000122d137209 */ /* 0x000fc80007800000 */
[----:B------:R-:W-:Y:S01]  /*7200*/  FMNMX R22, R50, R19, !PT ;  /* 0x0000001332167209 */ /* 0x000fe20007800000 */
[----:B------:R2:W3:Y:S03]  /*7210*/  MUFU.EX2 R18, R26 ;  /* 0x0000001a00127308 */ /* 0x0004e60000000800 */
[----:B------:R-:W-:-:S04]  /*7220*/  FMNMX R19, R49, R22, !PT ;  /* 0x0000001631137209 */ /* 0x000fc80007800000 */
[----:B------:R-:W-:Y:S02]  /*7230*/  FMNMX R22, R52, R19, !PT ;  /* 0x0000001334167209 */ /* 0x000fe40007800000 */
[----:B------:R-:W4:Y:S01]  /*7240*/  MUFU.EX2 R19, R21 ;  /* 0x0000001500137308 */ /* 0x000f220000000800 */
[----:B--2---:R-:W-:Y:S01]  /*7250*/  FFMA R26, R35, UR61, -R169 ;  /* 0x0000003d231a7c23 */ /* 0x004fe200080008a9 */
[----:B------:R-:W-:Y:S01]  /*7260*/  FMNMX R23, R53, R22, !PT ;  /* 0x0000001635177209 */ /* 0x000fe20007800000 */
[----:B-1----:R-:W-:Y:S01]  /*7270*/  @!P2 FMUL R27, R27, R27 ;  /* 0x0000001b1b1ba220 */ /* 0x002fe20000400000 */
[----:B------:R-:W-:-:S03]  /*7280*/  FSETP.GEU.AND P2, PT, R39, -126, PT ;  /* 0xc2fc00002700780b */ /* 0x000fc60003f4e000 */
[----:B------:R-:W1:Y:S01]  /*7290*/  SHFL.BFLY PT, R30, R23, 0x1, 0x1f ;  /* 0x0c201f00171e7f89 */ /* 0x000e6200000e0000 */
[----:B---3--:R-:W-:Y:S01]  /*72a0*/  @!P6 FMUL R18, R18, R18 ;  /* 0x000000121212e220 */ /* 0x008fe20000400000 */
[----:B------:R-:W-:Y:S01]  /*72b0*/  FSETP.GEU.AND P6, PT, R26, -126, PT ;  /* 0xc2fc00001a00780b */ /* 0x000fe20003fce000 */
[----:B------:R-:W2:Y:S01]  /*72c0*/  MUFU.EX2 R22, R31 ;  /* 0x0000001f00167308 */ /* 0x000ea20000000800 */
[----:B----4-:R-:W-:-:S07]  /*72d0*/  @!P3 FMUL R19, R19, R19 ;  /* 0x000000131313b220 */ /* 0x010fce0000400000 */
[----:B------:R-:W3:Y:S01]  /*72e0*/  MUFU.EX2 R21, R34 ;  /* 0x0000002200157308 */ /* 0x000ee20000000800 */
[----:B------:R-:W-:Y:S01]  /*72f0*/  FSETP.GEU.AND P3, PT, R38, -126, PT ;  /* 0xc2fc00002600780b */ /* 0x000fe20003f6e000 */
[----:B------:R-:W-:Y:S02]  /*7300*/  @!P2 FMUL R39, R39, 0.5 ;  /* 0x3f0000002727a820 */ /* 0x000fe40000400000 */
[----:B------:R-:W-:-:S04]  /*7310*/  @!P6 FMUL R26, R26, 0.5 ;  /* 0x3f0000001a1ae820 */ /* 0x000fc80000400000 */
[----:B------:R4:W5:Y:S01]  /*7320*/  MUFU.EX2 R34, R39 ;  /* 0x0000002700227308 */ /* 0x0009620000000800 */
[----:B--2---:R-:W-:Y:S01]  /*7330*/  @!P5 FMUL R22, R22, R22 ;  /* 0x000000161616d220 */ /* 0x004fe20000400000 */
[----:B------:R-:W-:Y:S02]  /*7340*/  FSETP.GEU.AND P5, PT, R48, -126, PT ;  /* 0xc2fc00003000780b */ /* 0x000fe40003fae000 */
[----:B-1----:R-:W-:Y:S02]  /*7350*/  FMNMX R30, R23, R30, !PT ;  /* 0x0000001e171e7209 */ /* 0x002fe40007800000 */
[----:B------:R-:W-:Y:S02]  /*7360*/  @!P3 FMUL R38, R38, 0.5 ;  /* 0x3f0000002626b820 */ /* 0x000fe40000400000 */
[----:B------:R-:W1:Y:S01]  /*7370*/  MUFU.EX2 R26, R26 ;  /* 0x0000001a001a7308 */ /* 0x000e620000000800 */
[----:B---3--:R-:W-:Y:S01]  /*7380*/  @!P4 FMUL R21, R21, R21 ;  /* 0x000000151515c220 */ /* 0x008fe20000400000 */
[----:B------:R-:W-:Y:S01]  /*7390*/  FSETP.GEU.AND P4, PT, R43, -126, PT ;  /* 0xc2fc00002b00780b */ /* 0x000fe20003f8e000 */
[----:B------:R-:W2:Y:S01]  /*73a0*/  SHFL.BFLY PT, R35, R30, 0x2, 0x1f ;  /* 0x0c401f001e237f89 */ /* 0x000ea200000e0000 */
[----:B----4-:R-:W-:-:S03]  /*73b0*/  FFMA R39, R51, UR61, -R169 ;  /* 0x0000003d33277c23 */ /* 0x010fc600080008a9 */
[----:B------:R-:W-:Y:S01]  /*73c0*/  @!P5 FMUL R48, R48, 0.5 ;  /* 0x3f0000003030d820 */ /* 0x000fe20000400000 */
[----:B------:R-:W3:Y:S01]  /*73d0*/  MUFU.EX2 R31, R38 ;  /* 0x00000026001f7308 */ /* 0x000ee20000000800 */
[----:B-----5:R-:W-:Y:S01]  /*73e0*/  @!P2 FMUL R34, R34, R34 ;  /* 0x000000222222a220 */ /* 0x020fe20000400000 */
[----:B------:R-:W-:-:S05]  /*73f0*/  FSETP.GEU.AND P2, PT, R46, -126, PT ;  /* 0xc2fc00002e00780b */ /* 0x000fca0003f4e000 */
[----:B------:R-:W-:Y:S01]  /*7400*/  @!P4 FMUL R43, R43, 0.5 ;  /* 0x3f0000002b2bc820 */ /* 0x000fe20000400000 */
[----:B------:R4:W5:Y:S01]  /*7410*/  MUFU.EX2 R23, R48 ;  /* 0x0000003000177308 */ /* 0x0009620000000800 */
[----:B-1----:R-:W-:Y:S01]  /*7420*/  @!P6 FMUL R26, R26, R26 ;  /* 0x0000001a1a1ae220 */ /* 0x002fe20000400000 */
[----:B------:R-:W-:-:S05]  /*7430*/  FSETP.GEU.AND P6, PT, R42, -126, PT ;  /* 0xc2fc00002a00780b */ /* 0x000fca0003fce000 */
[----:B------:R-:W-:Y:S01]  /*7440*/  @!P2 FMUL R46, R46, 0.5 ;  /* 0x3f0000002e2ea820 */ /* 0x000fe20000400000 */
[----:B------:R1:W1:Y:S01]  /*7450*/  MUFU.EX2 R38, R43 ;  /* 0x0000002b00267308 */ /* 0x0002620000000800 */
[----:B---3--:R-:W-:Y:S01]  /*7460*/  @!P3 FMUL R31, R31, R31 ;  /* 0x0000001f1f1fb220 */ /* 0x008fe20000400000 */
[----:B------:R-:W-:Y:S01]  /*7470*/  FSETP.GEU.AND P3, PT, R170, -126, PT ;  /* 0xc2fc0000aa00780b */ /* 0x000fe20003f6e000 */
[----:B----4-:R-:W-:Y:S01]  /*7480*/  FFMA R48, R54, UR61, -R169 ;  /* 0x0000003d36307c23 */ /* 0x010fe200080008a9 */
[----:B--2---:R-:W-:-:S03]  /*7490*/  FMNMX R6, R30, R35, !PT ;  /* 0x000000231e067209 */ /* 0x004fc60007800000 */
[----:B------:R-:W-:Y:S01]  /*74a0*/  @!P6 FMUL R42, R42, 0.5 ;  /* 0x3f0000002a2ae820 */ /* 0x000fe20000400000 */
[----:B------:R-:W2:Y:S01]  /*74b0*/  MUFU.EX2 R46, R46 ;  /* 0x0000002e002e7308 */ /* 0x000ea20000000800 */
[----:B-----5:R-:W-:Y:S01]  /*74c0*/  @!P5 FMUL R23, R23, R23 ;  /* 0x000000171717d220 */ /* 0x020fe20000400000 */
[----:B------:R-:W-:Y:S01]  /*74d0*/  FSETP.GEU.AND P5, PT, R39, -126, PT ;  /* 0xc2fc00002700780b */ /* 0x000fe20003fae000 */
[----:B-1----:R-:W-:-:S04]  /*74e0*/  FFMA R43, R55, UR61, -R169 ;  /* 0x0000003d372b7c23 */ /* 0x002fc800080008a9 */
[----:B------:R-:W-:Y:S01]  /*74f0*/  @!P3 FMUL R170, R170, 0.5 ;  /* 0x3f000000aaaab820 */ /* 0x000fe20000400000 */
[----:B------:R-:W1:Y:S01]  /*7500*/  MUFU.EX2 R42, R42 ;  /* 0x0000002a002a7308 */ /* 0x000e620000000800 */
[----:B------:R-:W-:Y:S01]  /*7510*/  @!P4 FMUL R38, R38, R38 ;  /* 0x000000262626c220 */ /* 0x000fe20000400000 */
[----:B------:R-:W-:-:S04]  /*7520*/  FSETP.NEU.AND P4, PT, R6, -INF , PT ;  /* 0xff8000000600780b */ /* 0x000fc80003f8d000 */
[----:B------:R-:W-:Y:S01]  /*7530*/  FSEL R30, R6, RZ, P4 ;  /* 0x000000ff061e7208 */ /* 0x000fe20002000000 */
[----:B------:R-:W-:Y:S01]  /*7540*/  @!P5 FMUL R39, R39, 0.5 ;  /* 0x3f0000002727d820 */ /* 0x000fe20000400000 */
[----:B------:R-:W3:Y:S01]  /*7550*/  MUFU.EX2 R35, R170 ;  /* 0x000000aa00237308 */ /* 0x000ee20000000800 */
[----:B------:R-:W-:Y:S01]  /*7560*/  FSETP.GEU.AND P4, PT, R48, -126, PT ;  /* 0xc2fc00003000780b */ /* 0x000fe20003f8e000 */
[----:B--2---:R-:W-:Y:S01]  /*7570*/  @!P2 FMUL R46, R46, R46 ;  /* 0x0000002e2e2ea220 */ /* 0x004fe20000400000 */
[C---:B------:R-:W-:Y:S01]  /*7580*/  FMUL R47, R30.reuse, UR61 ;  /* 0x0000003d1e2f7c20 */ /* 0x040fe20008400000 */
[----:B------:R-:W-:Y:S01]  /*7590*/  FADD R30, -R30, R17 ;  /* 0x000000111e1e7221 */ /* 0x000fe20000000100 */
[----:B------:R-:W-:Y:S02]  /*75a0*/  FADD R17, R18, R23 ;  /* 0x0000001712117221 */ /* 0x000fe40000000000 */
[--C-:B------:R-:W-:Y:S01]  /*75b0*/  FFMA R24, R24, UR61, -R47.reuse ;  /* 0x0000003d18187c23 */ /* 0x100fe2000800082f */
[----:B------:R-:W2:Y:S01]  /*75c0*/  MUFU.EX2 R39, R39 ;  /* 0x0000002700277308 */ /* 0x000ea20000000800 */
[----:B-1----:R-:W-:Y:S01]  /*75d0*/  @!P6 FMUL R42, R42, R42 ;  /* 0x0000002a2a2ae220 */ /* 0x002fe20000400000 */
[----:B------:R-:W-:Y:S01]  /*75e0*/  FSETP.GEU.AND P6, PT, R43, -126, PT ;  /* 0xc2fc00002b00780b */ /* 0x000fe20003fce000 */
[--C-:B------:R-:W-:Y:S01]  /*75f0*/  FFMA R28, R28, UR61, -R47.reuse ;  /* 0x0000003d1c1c7c23 */ /* 0x100fe2000800082f */
[--C-:B------:R-:W-:Y:S01]  /*7600*/  FFMA R25, R25, UR61, -R47.reuse ;  /* 0x0000003d19197c23 */ /* 0x100fe2000800082f */
[--C-:B------:R-:W-:Y:S01]  /*7610*/  FFMA R32, R32, UR61, -R47.reuse ;  /* 0x0000003d20207c23 */ /* 0x100fe2000800082f */
[----:B------:R-:W-:Y:S01]  /*7620*/  @!P4 FMUL R48, R48, 0.5 ;  /* 0x3f0000003030c820 */ /* 0x000fe20000400000 */
[--C-:B------:R-:W-:Y:S01]  /*7630*/  FFMA R29, R29, UR61, -R47.reuse ;  /* 0x0000003d1d1d7c23 */ /* 0x100fe2000800082f */
[--C-:B------:R-:W-:Y:S01]  /*7640*/  FFMA R54, R33, UR61, -R47.reuse ;  /* 0x0000003d21367c23 */ /* 0x100fe2000800082f */
[----:B---3--:R-:W-:Y:S01]  /*7650*/  @!P3 FMUL R35, R35, R35 ;  /* 0x000000232323b220 */ /* 0x008fe20000400000 */
[----:B------:R-:W-:Y:S01]  /*7660*/  FSETP.GEU.AND P3, PT, R24, -126, PT ;  /* 0xc2fc00001800780b */ /* 0x000fe20003f6e000 */
[--C-:B------:R-:W-:Y:S01]  /*7670*/  FFMA R36, R36, UR61, -R47.reuse ;  /* 0x0000003d24247c23 */ /* 0x100fe2000800082f */
[----:B------:R-:W1:Y:S01]  /*7680*/  MUFU.EX2 R48, R48 ;  /* 0x0000003000307308 */ /* 0x000e620000000800 */
[----:B------:R-:W-:Y:S01]  /*7690*/  FSETP.GEU.AND P2, PT, R25, -126, PT ;  /* 0xc2fc00001900780b */ /* 0x000fe20003f4e000 */
[--C-:B------:R-:W-:Y:S01]  /*76a0*/  FFMA R40, R40, UR61, -R47.reuse ;  /* 0x0000003d28287c23 */ /* 0x100fe2000800082f */
[----:B------:R-:W-:Y:S01]  /*76b0*/  @!P6 FMUL R43, R43, 0.5 ;  /* 0x3f0000002b2be820 */ /* 0x000fe20000400000 */
[--C-:B------:R-:W-:Y:S01]  /*76c0*/  FFMA R50, R50, UR61, -R47.reuse ;  /* 0x0000003d32327c23 */ /* 0x100fe2000800082f */
[----:B--2---:R-:W-:Y:S01]  /*76d0*/  @!P5 FMUL R39, R39, R39 ;  /* 0x000000272727d220 */ /* 0x004fe20000400000 */
[----:B------:R-:W-:Y:S01]  /*76e0*/  FSETP.GEU.AND P5, PT, R28, -126, PT ;  /* 0xc2fc00001c00780b */ /* 0x000fe20003fae000 */
[--C-:B------:R-:W-:Y:S01]  /*76f0*/  FFMA R169, R45, UR61, -R47.reuse ;  /* 0x0000003d2da97c23 */ /* 0x100fe2000800082f */
[----:B------:R-:W-:Y:S01]  /*7700*/  FFMA R52, R52, UR61, -R47 ;  /* 0x0000003d34347c23 */ /* 0x000fe2000800082f */
[----:B------:R-:W2:Y:S01]  /*7710*/  MUFU.EX2 R43, R43 ;  /* 0x0000002b002b7308 */ /* 0x000ea20000000800 */
[----:B------:R-:W-:Y:S01]  /*7720*/  FMUL R30, R30, UR61 ;  /* 0x0000003d1e1e7c20 */ /* 0x000fe20008400000 */
[----:B------:R-:W-:-:S03]  /*7730*/  @!P3 FMUL R24, R24, 0.5 ;  /* 0x3f0000001818b820 */ /* 0x000fc60000400000 */
[----:B------:R-:W-:-:S03]  /*7740*/  @!P2 FMUL R25, R25, 0.5 ;  /* 0x3f0000001919a820 */ /* 0x000fc60000400000 */
[----:B------:R-:W3:Y:S01]  /*7750*/  MUFU.EX2 R24, R24 ;  /* 0x0000001800187308 */ /* 0x000ee20000000800 */
[----:B-1----:R-:W-:Y:S01]  /*7760*/  @!P4 FMUL R48, R48, R48 ;  /* 0x000000303030c220 */ /* 0x002fe20000400000 */
[----:B------:R-:W-:Y:S01]  /*7770*/  @!P5 FMUL R28, R28, 0.5 ;  /* 0x3f0000001c1cd820 */ /* 0x000fe20000400000 */
[----:B------:R-:W-:-:S05]  /*7780*/  FSETP.GEU.AND P4, PT, R29, -126, PT ;  /* 0xc2fc00001d00780b */ /* 0x000fca0003f8e000 */
[----:B------:R-:W1:Y:S01]  /*7790*/  MUFU.EX2 R28, R28 ;  /* 0x0000001c001c7308 */ /* 0x000e620000000800 */
[----:B--2---:R-:W-:Y:S01]  /*77a0*/  @!P6 FMUL R43, R43, R43 ;  /* 0x0000002b2b2be220 */ /* 0x004fe20000400000 */
[----:B------:R-:W-:-:S03]  /*77b0*/  FSETP.GEU.AND P6, PT, R32, -126, PT ;  /* 0xc2fc00002000780b */ /* 0x000fc60003fce000 */
[----:B------:R-:W-:-:S03]  /*77c0*/  FADD R170, R34, R43 ;  /* 0x0000002b22aa7221 */ /* 0x000fc60000000000 */
[----:B------:R2:W4:Y:S01]  /*77d0*/  MUFU.EX2 R51, R25 ;  /* 0x0000001900337308 */ /* 0x0005220000000800 */
[----:B---3--:R-:W-:Y:S01]  /*77e0*/  @!P3 FMUL R24, R24, R24 ;  /* 0x000000181818b220 */ /* 0x008fe20000400000 */
[----:B------:R-:W-:Y:S01]  /*77f0*/  FSETP.GEU.AND P3, PT, R54, -126, PT ;  /* 0xc2fc00003600780b */ /* 0x000fe20003f6e000 */
[----:B------:R-:W-:-:S04]  /*7800*/  @!P4 FMUL R29, R29, 0.5 ;  /* 0x3f0000001d1dc820 */ /* 0x000fc80000400000 */
[----:B------:R-:W-:Y:S01]  /*7810*/  @!P6 FMUL R32, R32, 0.5 ;  /* 0x3f0000002020e820 */ /* 0x000fe20000400000 */
[----:B------:R3:W5:Y:S01]  /*7820*/  MUFU.EX2 R33, R29 ;  /* 0x0000001d00217308 */ /* 0x0007620000000800 */
[----:B--2---:R-:W-:Y:S01]  /*7830*/  FFMA R25, R37, UR61, -R47 ;  /* 0x0000003d25197c23 */ /* 0x004fe2000800082f */
[----:B-1----:R-:W-:-:S04]  /*7840*/  @!P5 FMUL R28, R28, R28 ;  /* 0x0000001c1c1cd220 */ /* 0x002fc80000400000 */
[----:B------:R-:W-:Y:S01]  /*7850*/  FSETP.GEU.AND P5, PT, R25, -126, PT ;  /* 0xc2fc00001900780b */ /* 0x000fe20003fae000 */
[----:B------:R-:W-:Y:S01]  /*7860*/  @!P3 FMUL R54, R54, 0.5 ;  /* 0x3f0000003636b820 */ /* 0x000fe20000400000 */
[----:B------:R-:W1:Y:S01]  /*7870*/  MUFU.EX2 R32, R32 ;  /* 0x0000002000207308 */ /* 0x000e620000000800 */
[----:B----4-:R-:W-:Y:S01]  /*7880*/  @!P2 FMUL R51, R51, R51 ;  /* 0x000000333333a220 */ /* 0x010fe20000400000 */
[----:B------:R-:W-:Y:S01]  /*7890*/  FSETP.GEU.AND P2, PT, R36, -126, PT ;  /* 0xc2fc00002400780b */ /* 0x000fe20003f4e000 */
[----:B---3--:R-:W-:-:S05]  /*78a0*/  FFMA R29, R41, UR61, -R47 ;  /* 0x0000003d291d7c23 */ /* 0x008fca000800082f */
[----:B------:R2:W3:Y:S01]  /*78b0*/  MUFU.EX2 R37, R54 ;  /* 0x0000003600257308 */ /* 0x0004e20000000800 */
[----:B-----5:R-:W-:Y:S01]  /*78c0*/  @!P4 FMUL R33, R33, R33 ;  /* 0x000000212121c220 */ /* 0x020fe20000400000 */
[----:B------:R-:W-:Y:S01]  /*78d0*/  FSETP.GEU.AND P4, PT, R40, -126, PT ;  /* 0xc2fc00002800780b */ /* 0x000fe20003f8e000 */
[----:B------:R-:W-:-:S04]  /*78e0*/  @!P5 FMUL R25, R25, 0.5 ;  /* 0x3f0000001919d820 */ /* 0x000fc80000400000 */
[----:B------:R-:W-:Y:S01]  /*78f0*/  @!P2 FMUL R36, R36, 0.5 ;  /* 0x3f0000002424a820 */ /* 0x000fe20000400000 */
[----:B------:R4:W5:Y:S01]  /*7900*/  MUFU.EX2 R41, R25 ;  /* 0x0000001900297308 */ /* 0x0009620000000800 */
[----:B--2---:R-:W-:Y:S01]  /*7910*/  FFMA R54, R44, UR61, -R47 ;  /* 0x0000003d2c367c23 */ /* 0x004fe2000800082f */
[----:B-1----:R-:W-:Y:S01]  /*7920*/  @!P6 FMUL R32, R32, R32 ;  /* 0x000000202020e220 */ /* 0x002fe20000400000 */
[----:B------:R-:W-:-:S04]  /*7930*/  FSETP.GEU.AND P6, PT, R29, -126, PT ;  /* 0xc2fc00001d00780b */ /* 0x000fc80003fce000 */
[----:B------:R-:W-:Y:S01]  /*7940*/  @!P4 FMUL R40, R40, 0.5 ;  /* 0x3f0000002828c820 */ /* 0x000fe20000400000 */
[----:B------:R-:W1:Y:S01]  /*7950*/  MUFU.EX2 R36, R36 ;  /* 0x0000002400247308 */ /* 0x000e620000000800 */
[----:B---3--:R-:W-:Y:S01]  /*7960*/  @!P3 FMUL R37, R37, R37 ;  /* 0x000000252525b220 */ /* 0x008fe20000400000 */
[----:B------:R-:W-:Y:S01]  /*7970*/  FSETP.GEU.AND P3, PT, R54, -126, PT ;  /* 0xc2fc00003600780b */ /* 0x000fe20003f6e000 */
[--C-:B----4-:R-:W-:Y:S01]  /*7980*/  FFMA R25, R49, UR61, -R47.reuse ;  /* 0x0000003d31197c23 */ /* 0x110fe2000800082f */
[----:B------:R-:W-:-:S04]  /*7990*/  FFMA R47, R53, UR61, -R47 ;  /* 0x0000003d352f7c23 */ /* 0x000fc8000800082f */
[----:B------:R-:W-:Y:S01]  /*79a0*/  @!P6 FMUL R29, R29, 0.5 ;  /* 0x3f0000001d1de820 */ /* 0x000fe20000400000 */
[----:B-----5:R-:W-:Y:S01]  /*79b0*/  @!P5 FMUL R41, R41, R41 ;  /* 0x000000292929d220 */ /* 0x020fe20000400000 */
[----:B------:R-:W-:Y:S01]  /*79c0*/  FSETP.GEU.AND P5, PT, R50, -126, PT ;  /* 0xc2fc00003200780b */ /* 0x000fe20003fae000 */
[----:B------:R-:W2:Y:S04]  /*79d0*/  MUFU.EX2 R55, R40 ;  /* 0x0000002800377308 */ /* 0x000ea80000000800 */
[----:B------:R-:W-:Y:S01]  /*79e0*/  @!P3 FMUL R54, R54, 0.5 ;  /* 0x3f0000003636b820 */ /* 0x000fe20000400000 */
[----:B-1----:R-:W-:Y:S01]  /*79f0*/  @!P2 FMUL R36, R36, R36 ;  /* 0x000000242424a220 */ /* 0x002fe20000400000 */
[----:B------:R-:W-:Y:S02]  /*7a00*/  FSETP.GEU.AND P2, PT, R169, -126, PT ;  /* 0xc2fc0000a900780b */ /* 0x000fe40003f4e000 */
[----:B------:R1:W3:Y:S04]  /*7a10*/  MUFU.EX2 R44, R29 ;  /* 0x0000001d002c7308 */ /* 0x0002e80000000800 */
[----:B------:R-:W-:-:S04]  /*7a20*/  @!P5 FMUL R50, R50, 0.5 ;  /* 0x3f0000003232d820 */ /* 0x000fc80000400000 */
[----:B------:R4:W5:Y:S01]  /*7a30*/  MUFU.EX2 R45, R54 ;  /* 0x00000036002d7308 */ /* 0x0009620000000800 */
[----:B--2---:R-:W-:Y:S01]  /*7a40*/  @!P4 FMUL R55, R55, R55 ;  /* 0x000000373737c220 */ /* 0x004fe20000400000 */
[----:B------:R-:W-:Y:S01]  /*7a50*/  FSETP.GEU.AND P4, PT, R25, -126, PT ;  /* 0xc2fc00001900780b */ /* 0x000fe20003f8e000 */
[----:B-1----:R-:W-:Y:S01]  /*7a60*/  FMUL R29, R15, UR61 ;  /* 0x0000003d0f1d7c20 */ /* 0x002fe20008400000 */
[----:B------:R-:W-:-:S04]  /*7a70*/  @!P2 FMUL R169, R169, 0.5 ;  /* 0x3f000000a9a9a820 */ /* 0x000fc80000400000 */
[----:B------:R-:W1:Y:S01]  /*7a80*/  MUFU.EX2 R49, R50 ;  /* 0x0000003200317308 */ /* 0x000e620000000800 */
[----:B---3--:R-:W-:Y:S01]  /*7a90*/  @!P6 FMUL R44, R44, R44 ;  /* 0x0000002c2c2ce220 */ /* 0x008fe20000400000 */
[----:B------:R-:W-:Y:S01]  /*7aa0*/  FSETP.GEU.AND P6, PT, R52, -126, PT ;  /* 0xc2fc00003400780b */ /* 0x000fe20003fce000 */
[----:B----4-:R-:W-:-:S04]  /*7ab0*/  FADD R54, R21, R46 ;  /* 0x0000002e15367221 */ /* 0x010fc80000000000 */
[----:B------:R-:W-:Y:S01]  /*7ac0*/  @!P4 FMUL R25, R25, 0.5 ;  /* 0x3f0000001919c820 */ /* 0x000fe20000400000 */
[----:B------:R2:W3:Y:S01]  /*7ad0*/  MUFU.EX2 R40, R169 ;  /* 0x000000a900287308 */ /* 0x0004e20000000800 */
[----:B-----5:R-:W-:Y:S01]  /*7ae0*/  @!P3 FMUL R45, R45, R45 ;  /* 0x0000002d2d2db220 */ /* 0x020fe20000400000 */
[----:B------:R-:W-:-:S05]  /*7af0*/  FSETP.GEU.AND P3, PT, R47, -126, PT ;  /* 0xc2fc00002f00780b */ /* 0x000fca0003f6e000 */
[----:B------:R-:W-:Y:S01]  /*7b00*/  @!P6 FMUL R52, R52, 0.5 ;  /* 0x3f0000003434e820 */ /* 0x000fe20000400000 */
[----:B------:R4:W5:Y:S01]  /*7b10*/  MUFU.EX2 R20, R25 ;  /* 0x0000001900147308 */ /* 0x0009620000000800 */
[----:B-1----:R-:W-:Y:S01]  /*7b20*/  @!P5 FMUL R49, R49, R49 ;  /* 0x000000313131d220 */ /* 0x002fe20000400000 */
[----:B------:R-:W-:Y:S01]  /*7b30*/  FSETP.GEU.AND P5, PT, R30, -126, PT ;  /* 0xc2fc00001e00780b */ /* 0x000fe20003fae000 */
[----:B--2---:R-:W-:Y:S01]  /*7b40*/  FADD R169, R17, R54 ;  /* 0x0000003611a97221 */ /* 0x004fe20000000000 */
[----:B------:R-:W-:Y:S01]  /*7b50*/  FADD R54, R31, R48 ;  /* 0x000000301f367221 */ /* 0x000fe20000000000 */
[----:B------:R-:W-:Y:S01]  /*7b60*/  FADD R17, R19, R38 ;  /* 0x0000002613117221 */ /* 0x000fe20000000000 */
[----:B------:R-:W-:Y:S01]  /*7b70*/  F2FP.F16.F32.PACK_AB R31, R34, R31 ;  /* 0x0000001f221f723e */ /* 0x000fe200000000ff */
[----:B------:R-:W-:Y:S01]  /*7b80*/  @!P3 FMUL R47, R47, 0.5 ;  /* 0x3f0000002f2fb820 */ /* 0x000fe20000400000 */
[----:B------:R1:W2:Y:S01]  /*7b90*/  MUFU.EX2 R15, R52 ;  /* 0x00000034000f7308 */ /* 0x0002a20000000800 */
[----:B---3--:R-:W-:Y:S01]  /*7ba0*/  @!P2 FMUL R40, R40, R40 ;  /* 0x000000282828a220 */ /* 0x008fe20000400000 */
[----:B------:R-:W-:Y:S01]  /*7bb0*/  FSETP.GEU.AND P2, PT, R29, -126, PT ;  /* 0xc2fc00001d00780b */ /* 0x000fe20003f4e000 */
[----:B----4-:R-:W-:Y:S01]  /*7bc0*/  FADD R25, R27, R42 ;  /* 0x0000002a1b197221 */ /* 0x010fe20000000000 */
[----:B------:R-:W-:-:S02]  /*7bd0*/  F2FP.F16.F32.PACK_AB R27, R22, R27 ;  /* 0x0000001b161b723e */ /* 0x000fc400000000ff */
[----:B------:R-:W-:Y:S01]  /*7be0*/  F2FP.F16.F32.PACK_AB R34, R40, R45 ;  /* 0x0000002d2822723e */ /* 0x000fe200000000ff */
[----:B------:R-:W-:Y:S01]  /*7bf0*/  @!P5 FMUL R30, R30, 0.5 ;  /* 0x3f0000001e1ed820 */ /* 0x000fe20000400000 */
[----:B------:R3:W4:Y:S01]  /*7c00*/  MUFU.EX2 R50, R47 ;  /* 0x0000002f00327308 */ /* 0x0007220000000800 */
[----:B-1----:R-:W-:Y:S01]  /*7c10*/  FADD R52, R26, R39 ;  /* 0x000000271a347221 */ /* 0x002fe20000000000 */
[----:B-----5:R-:W-:Y:S01]  /*7c20*/  @!P4 FMUL R20, R20, R20 ;  /* 0x000000141414c220 */ /* 0x020fe20000400000 */
[----:B------:R-:W-:Y:S01]  /*7c30*/  FADD R174, R25, R54 ;  /* 0x0000003619ae7221 */ /* 0x000fe20000000000 */
[----:B------:R-:W-:Y:S01]  /*7c40*/  FADD R25, R51, R44 ;  /* 0x0000002c33197221 */ /* 0x000fe20000000000 */
[----:B------:R-:W-:Y:S01]  /*7c50*/  FADD R171, R17, R52 ;  /* 0x0000003411ab7221 */ /* 0x000fe20000000000 */
[----:B------:R-:W-:Y:S01]  /*7c60*/  FADD R54, R37, R20 ;  /* 0x0000001425367221 */ /* 0x000fe20000000000 */
[----:B------:R-:W-:Y:S01]  /*7c70*/  @!P2 FMUL R29, R29, 0.5 ;  /* 0x3f0000001d1da820 */ /* 0x000fe20000400000 */
[----:B------:R-:W1:Y:S01]  /*7c80*/  MUFU.EX2 R30, R30 ;  /* 0x0000001e001e7308 */ /* 0x000e620000000800 */
[----:B---3--:R-:W-:Y:S01]  /*7c90*/  FADD R47, R22, R35 ;  /* 0x00000023162f7221 */ /* 0x008fe20000000000 */
[----:B--2---:R-:W-:Y:S01]  /*7ca0*/  @!P6 FMUL R15, R15, R15 ;  /* 0x0000000f0f0fe220 */ /* 0x004fe20000400000 */
[----:B------:R-:W-:Y:S01]  /*7cb0*/  FADD R17, R24, R55 ;  /* 0x0000003718117221 */ /* 0x000fe20000000000 */
[----:B------:R-:W-:Y:S01]  /*7cc0*/  FADD R52, R32, R49 ;  /* 0x0000003120347221 */ /* 0x000fe20000000000 */
[----:B------:R-:W-:Y:S01]  /*7cd0*/  FADD R176, R47, R170 ;  /* 0x000000aa2fb07221 */ /* 0x000fe20000000000 */
[----:B------:R-:W-:Y:S01]  /*7ce0*/  FADD R47, R33, R40 ;  /* 0x00000028212f7221 */ /* 0x000fe20000000000 */
[----:B------:R-:W-:Y:S01]  /*7cf0*/  FADD R170, R36, R15 ;  /* 0x0000000f24aa7221 */ /* 0x000fe20000000000 */
[----:B------:R2:W3:Y:S01]  /*7d00*/  MUFU.EX2 R53, R29 ;  /* 0x0000001d00357308 */ /* 0x0004e20000000800 */
[----:B----4-:R-:W-:Y:S01]  /*7d10*/  @!P3 FMUL R50, R50, R50 ;  /* 0x000000323232b220 */ /* 0x010fe20000400000 */
[----:B------:R-:W-:Y:S01]  /*7d20*/  FADD R25, R25, R54 ;  /* 0x0000003619197221 */ /* 0x000fe20000000000 */
[----:B------:R-:W-:Y:S01]  /*7d30*/  FADD R17, R17, R52 ;  /* 0x0000003411117221 */ /* 0x000fe20000000000 */
[----:B------:R-:W-:Y:S01]  /*7d40*/  FADD R169, R169, R174 ;  /* 0x000000aea9a97221 */ /* 0x000fe20000000000 */
[----:B------:R-:W-:Y:S01]  /*7d50*/  FADD R172, R41, R50 ;  /* 0x0000003229ac7221 */ /* 0x000fe20000000000 */
[----:B------:R-:W-:Y:S01]  /*7d60*/  FADD R176, R171, R176 ;  /* 0x000000b0abb07221 */ /* 0x000fe20000000000 */
[----:B------:R-:W-:Y:S01]  /*7d70*/  F2FP.F16.F32.PACK_AB R24, R51, R24 ;  /* 0x000000183318723e */ /* 0x000fe200000000ff */
[----:B--2---:R-:W-:Y:S01]  /*7d80*/  FADD R29, R28, R45 ;  /* 0x0000002d1c1d7221 */ /* 0x004fe20000000000 */
[----:B------:R-:W-:Y:S01]  /*7d90*/  FADD R172, R47, R172 ;  /* 0x000000ac2fac7221 */ /* 0x000fe20000000000 */
[----:B-1----:R-:W-:Y:S01]  /*7da0*/  @!P5 FMUL R30, R30, R30 ;  /* 0x0000001e1e1ed220 */ /* 0x002fe20000400000 */
[----:B------:R-:W-:Y:S01]  /*7db0*/  FADD R176, R169, R176 ;  /* 0x000000b0a9b07221 */ /* 0x000fe20000000000 */
[----:B------:R-:W-:Y:S01]  /*7dc0*/  FADD R170, R29, R170 ;  /* 0x000000aa1daa7221 */ /* 0x000fe20000000000 */
[----:B------:R-:W-:Y:S01]  /*7dd0*/  FADD R172, R25, R172 ;  /* 0x000000ac19ac7221 */ /* 0x000fe20000000000 */
[----:B------:R-:W-:Y:S01]  /*7de0*/  F2FP.F16.F32.PACK_AB R29, R26, R21 ;  /* 0x000000151a1d723e */ /* 0x000fe200000000ff */
[-C--:B------:R-:W-:Y:S01]  /*7df0*/  FMUL R152, R152, R30.reuse ;  /* 0x0000001e98987220 */ /* 0x080fe20000400000 */
[----:B------:R-:W-:Y:S01]  /*7e00*/  FADD R17, R17, R170 ;  /* 0x000000aa11117221 */ /* 0x000fe20000000000 */
[----:B---3--:R-:W-:Y:S01]  /*7e10*/  @!P2 FMUL R53, R53, R53 ;  /* 0x000000353535a220 */ /* 0x008fe20000400000 */
[-C--:B------:R-:W-:Y:S01]  /*7e20*/  FMUL R153, R153, R30.reuse ;  /* 0x0000001e99997220 */ /* 0x080fe20000400000 */
[-C--:B------:R-:W-:Y:S01]  /*7e30*/  FMUL R156, R156, R30.reuse ;  /* 0x0000001e9c9c7220 */ /* 0x080fe20000400000 */
[----:B------:R-:W-:Y:S01]  /*7e40*/  FADD R17, R17, R172 ;  /* 0x000000ac11117221 */ /* 0x000fe20000000000 */
[-C--:B------:R-:W-:Y:S01]  /*7e50*/  FMUL R157, R157, R30.reuse ;  /* 0x0000001e9d9d7220 */ /* 0x080fe20000400000 */
[-C--:B------:R-:W-:Y:S01]  /*7e60*/  FMUL R160, R160, R30.reuse ;  /* 0x0000001ea0a07220 */ /* 0x080fe20000400000 */
[-C--:B------:R-:W-:Y:S01]  /*7e70*/  FMUL R161, R161, R30.reuse ;  /* 0x0000001ea1a17220 */ /* 0x080fe20000400000 */
[----:B------:R-:W-:Y:S01]  /*7e80*/  FFMA R3, R30, R3, R17 ;  /* 0x000000031e037223 */ /* 0x000fe20000000011 */
[----:B------:R-:W-:Y:S01]  /*7e90*/  SHF.L.U32 R17, R14, 0x1f, RZ ;  /* 0x0000001f0e117819 */ /* 0x000fe200000006ff */
[-C--:B------:R-:W-:Y:S01]  /*7ea0*/  FMUL R164, R164, R30.reuse ;  /* 0x0000001ea4a47220 */ /* 0x080fe20000400000 */
[-C--:B------:R-:W-:Y:S01]  /*7eb0*/  FMUL R165, R165, R30.reuse ;  /* 0x0000001ea5a57220 */ /* 0x080fe20000400000 */
[-C--:B------:R-:W-:Y:S01]  /*7ec0*/  FMUL R136, R136, R30.reuse ;  /* 0x0000001e88887220 */ /* 0x080fe20000400000 */
[----:B------:R1:W2:Y:S01]  /*7ed0*/  SYNCS.PHASECHK.TRANS64.TRYWAIT P2, [UR5+0x31000], R17 ;  /* 0x03100011ff0075a7 */ /* 0x0002a20008040145 */
        /* <DEDUP_REMOVED lines=48> */
[----:B------:R-:W-:Y:S01]  /*81e0*/  FFMA R0, R53, R0, R176 ;  /* 0x0000000035007223 */ /* 0x000fe200000000b0 */
[----:B------:R-:W-:Y:S01]  /*81f0*/  F2FP.F16.F32.PACK_AB R28, R37, R32 ;  /* 0x00000020251c723e */ /* 0x000fe200000000ff */
[-C--:B------:R-:W-:Y:S01]  /*8200*/  FMUL R154, R154, R53.reuse ;  /* 0x000000359a9a7220 */ /* 0x080fe20000400000 */
[----:B------:R-:W-:Y:S01]  /*8210*/  F2FP.F16.F32.PACK_AB R30, R41, R36 ;  /* 0x00000024291e723e */ /* 0x000fe200000000ff */
        /* <DEDUP_REMOVED lines=59> */
[----:B------:R-:W-:Y:S02]  /*85d0*/  F2FP.F16.F32.PACK_AB R36, R20, R49 ;  /* 0x000000311424723e */ /* 0x000fe400000000ff */
[----:B------:R-:W-:Y:S02]  /*85e0*/  F2FP.F16.F32.PACK_AB R37, R39, R46 ;  /* 0x0000002e2725723e */ /* 0x000fe400000000ff */
[----:B------:R-:W-:Y:S01]  /*85f0*/  F2FP.F16.F32.PACK_AB R38, R50, R15 ;  /* 0x0000000f3226723e */ /* 0x000fe200000000ff */
[----:B-12---:R-:W-:Y:S06]  /*8600*/  @!P0 BRA `(.L_x_39) ;  /* 0x0000000000048947 */ /* 0x006fec0003800000 */
[----:B------:R-:W-:Y:S01]  /*8610*/  BPT.TRAP 0x1 ;  /* 0x000000040000795c */ /* 0x000fe20000300000 */
.L_x_39:
[----:B------:R-:W-:Y:S05]  /*8620*/  @P2 BRA `(.L_x_40) ;  /* 0x0000000000082947 */ /* 0x000fea0003800000 */
[----:B------:R-:W1:Y:S02]  /*8630*/  SYNCS.PHASECHK.TRANS64.TRYWAIT P2, [UR5+0x31000], R17 ;  /* 0x03100011ff0075a7 */ /* 0x000e640008040145 */
[----:B-1----:R-:W-:Y:S05]  /*8640*/  @!P2 BRA `(.L_x_41) ;  /* 0x000000540038a947 */ /* 0x002fea0003800000 */
.L_x_40:
        /* <DEDUP_REMOVED lines=144> */
.L_x_42:
        /* <DEDUP_REMOVED lines=8> */
.L_x_43:
[----:B------:R-:W-:-:S13]  /*8fd0*/  R2UR UR5, R168 ;  /* 0x00000000a80572ca */ /* 0x000fda00000e0000 */
[----:B------:R-:W-:-:S04]  /*8fe0*/  UIADD3 UR5, UR5, 0x1, URZ ;  /* 0x0000000105057890 */ /* 0x000fc8000fffe03f */
[----:B------:R-:W-:-:S04]  /*8ff0*/  UISETP.NE.AND UP0, UPT, UR5, 0x5, UPT ;  /* 0x000000050500788c */ /* 0x000fc8000bf05270 */
[----:B------:R-:W-:Y:S01]  /*9000*/  USEL UR6, UR5, URZ, UP0 ;  /* 0x0000003f05067287 */ /* 0x000fe20008000000 */
[----:B------:R-:W-:Y:S11]  /*9010*/  @!P0 BRA `(.L_x_44) ;  /* 0x0000000000048947 */ /* 0x000ff60003800000 */
[----:B------:R-:W-:Y:S01]  /*9020*/  BPT.TRAP 0x1 ;  /* 0x000000040000795c */ /* 0x000fe20000300000 */
.L_x_44:
[----:B------:R-:W-:-:S13]  /*9030*/  R2UR UR5, R16 ;  /* 0x00000000100572ca */ /* 0x000fda00000e0000 */
[----:B------:R-:W-:-:S04]  /*9040*/  ULEA UR5, UR6, UR5, 0x3 ;  /* 0x0000000506057291 */ /* 0x000fc8000f8e183f */
[----:B------:R-:W-:-:S04]  /*9050*/  UIADD3 UR5, UR5, 0x31028, URZ ;  /* 0x0003102805057890 */ /* 0x000fc8000fffe03f */
[----:B------:R-:W-:-:S09]  /*9060*/  UPRMT UR5, URZ, 0x654, UR5 ;  /* 0x000006543f057896 */ /* 0x000fd20008000005 */
[----:B------:R-:W-:Y:S01]  /*9070*/  SYNCS.ARRIVE.TRANS64.RED.A1T0 RZ, [UR5], RZ ;  /* 0x000000ffffff79a7 */ /* 0x000fe20008100405 */
[----:B------:R-:W-:Y:S05]  /*9080*/  @P1 BRA `(.L_x_45) ;  /* 0x0000000000041947 */ /* 0x000fea0003800000 */
[----:B------:R-:W-:Y:S01]  /*9090*/  BPT.TRAP 0x1 ;  /* 0x000000040000795c */ /* 0x000fe20000300000 */
.L_x_45:
[----:B------:R-:W-:Y:S01]  /*90a0*/  UIADD3 UR5, UR6, 0x1, URZ ;  /* 0x0000000106057890 */ /* 0x000fe2000fffe03f */
[C---:B------:R-:W-:Y:S01]  /*90b0*/  ISETP.GT.AND P2, PT, R13.reuse, 0x1, PT ;  /* 0x000000010d00780c */ /* 0x040fe20003f44270 */
[----:B------:R-:W-:Y:S01]  /*90c0*/  UIADD3 UR4, UR4, 0x1, URZ ;  /* 0x0000000104047890 */ /* 0x000fe2000fffe03f */
[----:B------:R-:W-:Y:S01]  /*90d0*/  IADD3 R13, R13, -0x1, RZ ;  /* 0xffffffff0d0d7810 */ /* 0x000fe20007ffe0ff */
[----:B------:R-:W-:Y:S01]  /*90e0*/  UISETP.NE.AND UP0, UPT, UR5, 0x5, UPT ;  /* 0x000000050500788c */ /* 0x000fe2000bf05270 */
[----:B------:R-:W-:Y:S01]  /*90f0*/  IADD3 R5, R5, 0x40, RZ ;  /* 0x0000004005057810 */ /* 0x000fe20007ffe0ff */
[----:B------:R-:W-:Y:S01]  /*9100*/  UISETP.NE.AND UP1, UPT, UR4, 0x5, UPT ;  /* 0x000000050400788c */ /* 0x000fe2000bf25270 */
[----:B-1----:R-:W-:Y:S01]  /*9110*/  MOV R17, R6 ;  /* 0x0000000600117202 */ /* 0x002fe20000000f00 */
[----:B------:R-:W-:Y:S01]  /*9120*/  USEL UR6, UR5, URZ, UP0 ;  /* 0x0000003f05067287 */ /* 0x000fe20008000000 */
[----:B------:R-:W-:Y:S01]  /*9130*/  MOV R15, R4 ;  /* 0x00000004000f7202 */ /* 0x000fe20000000f00 */
[----:B------:R-:W-:-:S02]  /*9140*/  USEL UR5, URZ, 0x1, UP1 ;  /* 0x000000013f057887 */ /* 0x000fc40008800000 */
[----:B------:R-:W-:Y:S02]  /*9150*/  USEL UR60, UR4, URZ, UP1 ;  /* 0x0000003f043c7287 */ /* 0x000fe40008800000 */
[----:B------:R-:W-:Y:S02]  /*9160*/  MOV R168, UR6 ;  /* 0x0000000600a87c02 */ /* 0x000fe40008000f00 */
[----:B------:R-:W-:Y:S01]  /*9170*/  LOP3.LUT R14, R14, UR5, RZ, 0x3c, !PT ;  /* 0x000000050e0e7c12 */ /* 0x000fe2000f8e3cff */
[----:B------:R-:W-:Y:S07]  /*9180*/  @P2 BRA `(.L_x_46) ;  /* 0xffffffd000c02947 */ /* 0x000fee000383ffff */
.L_x_35:
[----:B------:R-:W1:Y:S01]  /*9190*/  SHFL.BFLY PT, R8, R3, 0x1, 0x1f ;  /* 0x0c201f0003087f89 */ /* 0x000e6200000e0000 */
[----:B------:R-:W-:Y:S01]  /*91a0*/  BSSY B0, `(.L_x_47) ;  /* 0x0000023000007945 */ /* 0x000fe20003800000 */
[----:B------:R-:W-:Y:S02]  /*91b0*/  MOV R13, 0x3f800000 ;  /* 0x3f800000000d7802 */ /* 0x000fe40000000f00 */
[----:B------:R-:W2:Y:S01]  /*91c0*/  SHFL.BFLY PT, R5, R0, 0x1, 0x1f ;  /* 0x0c201f0000057f89 */ /* 0x000ea200000e0000 */
[----:B------:R-:W-:Y:S01]  /*91d0*/  MOV R11, 0x7f800000 ;  /* 0x7f800000000b7802 */ /* 0x000fe20000000f00 */
[----:B-1----:R-:W-:Y:S01]  /*91e0*/  FADD R8, R8, R3 ;  /* 0x0000000308087221 */ /* 0x002fe20000000000 */
[----:B--2---:R-:W-:-:S04]  /*91f0*/  FADD R18, R5, R0 ;  /* 0x0000000005127221 */ /* 0x004fc80000000000 */
[----:B------:R-:W1:Y:S01]  /*9200*/  SHFL.BFLY PT, R9, R8, 0x2, 0x1f ;  /* 0x0c401f0008097f89 */ /* 0x000e6200000e0000 */
[----:B------:R-:W-:-:S03]  /*9210*/  MOV R5, 0x7f800000 ;  /* 0x7f80000000057802 */ /* 0x000fc60000000f00 */
[----:B------:R-:W2:Y:S01]  /*9220*/  SHFL.BFLY PT, R19, R18, 0x2, 0x1f ;  /* 0x0c401f0012137f89 */ /* 0x000ea200000e0000 */
[C---:B-1----:R-:W-:Y:S01]  /*9230*/  FSETP.NE.AND P0, PT, R8.reuse, -R9, PT ;  /* 0x800000090800720b */ /* 0x042fe20003f05000 */
[----:B------:R-:W-:Y:S01]  /*9240*/  FADD R3, R8, R9 ;  /* 0x0000000908037221 */ /* 0x000fe20000000000 */
[----:B------:R-:W-:Y:S01]  /*9250*/  MOV R9, 0x3f800000 ;  /* 0x3f80000000097802 */ /* 0x000fe20000000f00 */
[----:B--2---:R-:W-:-:S10]  /*9260*/  FADD R12, R18, R19 ;  /* 0x00000013120c7221 */ /* 0x004fd40000000000 */
[----:B------:R-:W-:Y:S05]  /*9270*/  @!P0 BRA `(.L_x_48) ;  /* 0x0000000000548947 */ /* 0x000fea0003800000 */
[----:B------:R-:W-:Y:S01]  /*9280*/  IADD3 R0, R3, 0x1800000, RZ ;  /* 0x0180000003007810 */ /* 0x000fe20007ffe0ff */
[----:B------:R-:W-:Y:S03]  /*9290*/  BSSY B1, `(.L_x_49) ;  /* 0x000000c000017945 */ /* 0x000fe60003800000 */
[----:B------:R-:W-:-:S04]  /*92a0*/  LOP3.LUT R0, R0, 0x7f800000, RZ, 0xc0, !PT ;  /* 0x7f80000000007812 */ /* 0x000fc800078ec0ff */
[----:B------:R-:W-:-:S13]  /*92b0*/  ISETP.GT.U32.AND P0, PT, R0, 0x1ffffff, PT ;  /* 0x01ffffff0000780c */ /* 0x000fda0003f04070 */
[----:B------:R-:W-:Y:S05]  /*92c0*/  @P0 BRA `(.L_x_50) ;  /* 0x0000000000100947 */ /* 0x000fea0003800000 */
[----:B------:R-:W-:-:S07]  /*92d0*/  MOV R17, 0x92f0 ;  /* 0x000092f000117802 */ /* 0x000fce0000000f00 */
[----:B------:R-:W-:Y:S05]  /*92e0*/  CALL.REL.NOINC `($__internal_0_$__cuda_sm20_rcp_rn_f32_slowpath) ;  /* 0x0000004800bc7944 */ /* 0x000fea0003c00000 */
[----:B------:R-:W-:Y:S01]  /*92f0*/  MOV R9, R0 ;  /* 0x0000000000097202 */ /* 0x000fe20000000f00 */
[----:B------:R-:W-:Y:S06]  /*9300*/  BRA `(.L_x_51) ;  /* 0x0000000000107947 */ /* 0x000fec0003800000 */
.L_x_50:
[----:B------:R-:W1:Y:S02]  /*9310*/  MUFU.RCP R0, R3 ;  /* 0x0000000300007308 */ /* 0x000e640000001000 */
[----:B-1----:R-:W-:-:S04]  /*9320*/  FFMA R8, R3, R0, -1 ;  /* 0xbf80000003087423 */ /* 0x002fc80000000000 */
[----:B------:R-:W-:-:S04]  /*9330*/  FADD.FTZ R9, -R8, -RZ ;  /* 0x800000ff08097221 */ /* 0x000fc80000010100 */
[----:B------:R-:W-:-:S07]  /*9340*/  FFMA R9, R0, R9, R0 ;  /* 0x0000000900097223 */ /* 0x000fce0000000000 */
.L_x_51:
[----:B------:R-:W-:Y:S05]  /*9350*/  BSYNC B1 ;  /* 0x0000000000017941 */ /* 0x000fea0003800000 */
.L_x_49:
[----:B------:R-:W-:Y:S01]  /*9360*/  FSETP.GEU.AND P0, PT, |R3|, 1.175494350822287508e-38, PT ;  /* 0x008000000300780b */ /* 0x000fe20003f0e200 */
[----:B------:R-:W-:-:S12]  /*9370*/  ULDC UR4, c[0x0][0x600] ;  /* 0x0001800000047ab9 */ /* 0x000fd80000000800 */
[----:B------:R-:W-:-:S04]  /*9380*/  @!P0 FMUL R3, R3, 16777216 ;  /* 0x4b80000003038820 */ /* 0x000fc80000400000 */
[----:B------:R-:W1:Y:S02]  /*9390*/  MUFU.LG2 R0, R3 ;  /* 0x0000000300007308 */ /* 0x000e640000000c00 */
[----:B-1----:R-:W-:-:S04]  /*93a0*/  @!P0 FADD R0, R0, -24 ;  /* 0xc1c0000000008421 */ /* 0x002fc80000000000 */
[----:B------:R-:W-:-:S04]  /*93b0*/  FMUL R11, R0, 0.69314718246459960938 ;  /* 0x3f317218000b7820 */ /* 0x000fc80000400000 */
[----:B------:R-:W-:-:S07]  /*93c0*/  FFMA R11, R6, UR4, R11 ;  /* 0x00000004060b7c23 */ /* 0x000fce000800000b */
.L_x_48:
[----:B------:R-:W-:Y:S05]  /*93d0*/  BSYNC B0 ;  /* 0x0000000000007941 */ /* 0x000fea0003800000 */
.L_x_47:
[----:B------:R-:W-:Y:S01]  /*93e0*/  FSETP.NE.AND P0, PT, R18, -R19, PT ;  /* 0x800000131200720b */ /* 0x000fe20003f05000 */
[----:B------:R-:W-:Y:S01]  /*93f0*/  ULDC UR4, c[0x0][0x608] ;  /* 0x0001820000047ab9 */ /* 0x000fe20000000800 */
[----:B------:R-:W-:Y:S01]  /*9400*/  BSSY B0, `(.L_x_52) ;  /* 0x0000051000007945 */ /* 0x000fe20003800000 */
[----:B------:R-:W-:-:S04]  /*9410*/  FMUL R9, R9, UR4 ;  /* 0x0000000409097c20 */ /* 0x000fc80008400000 */
        /* <DEDUP_REMOVED lines=56> */
[----:B------:R-:W-:Y:S06]  /*97a0*/  @!P0 BRA `(.L_x_53) ;  /* 0x0000000000588947 */ /* 0x000fec0003800000 */
[----:B------:R-:W-:Y:S01]  /*97b0*/  IADD3 R0, R12, 0x1800000, RZ ;  /* 0x018000000c007810 */ /* 0x000fe20007ffe0ff */
[----:B------:R-:W-:Y:S03]  /*97c0*/  BSSY B1, `(.L_x_54) ;  /* 0x000000d000017945 */ /* 0x000fe60003800000 */
[----:B------:R-:W-:-:S04]  /*97d0*/  LOP3.LUT R0, R0, 0x7f800000, RZ, 0xc0, !PT ;  /* 0x7f80000000007812 */ /* 0x000fc800078ec0ff */
[----:B------:R-:W-:-:S13]  /*97e0*/  ISETP.GT.U32.AND P0, PT, R0, 0x1ffffff, PT ;  /* 0x01ffffff0000780c */ /* 0x000fda0003f04070 */
[----:B------:R-:W-:Y:S05]  /*97f0*/  @P0 BRA `(.L_x_55) ;  /* 0x0000000000140947 */ /* 0x000fea0003800000 */
[----:B------:R-:W-:Y:S02]  /*9800*/  MOV R3, R12 ;  /* 0x0000000c00037202 */ /* 0x000fe40000000f00 */
[----:B------:R-:W-:-:S07]  /*9810*/  MOV R17, 0x9830 ;  /* 0x0000983000117802 */ /* 0x000fce0000000f00 */
[----:B------:R-:W-:Y:S05]  /*9820*/  CALL.REL.NOINC `($__internal_0_$__cuda_sm20_rcp_rn_f32_slowpath) ;  /* 0x00000044006c7944 */ /* 0x000fea0003c00000 */
[----:B------:R-:W-:Y:S01]  /*9830*/  MOV R13, R0 ;  /* 0x00000000000d7202 */ /* 0x000fe20000000f00 */
[----:B------:R-:W-:Y:S06]  /*9840*/  BRA `(.L_x_56) ;  /* 0x0000000000107947 */ /* 0x000fec0003800000 */
.L_x_55:
[----:B------:R-:W1:Y:S02]  /*9850*/  MUFU.RCP R13, R12 ;  /* 0x0000000c000d7308 */ /* 0x000e640000001000 */
[----:B-1----:R-:W-:-:S04]  /*9860*/  FFMA R0, R12, R13, -1 ;  /* 0xbf8000000c007423 */ /* 0x002fc8000000000d */
[----:B------:R-:W-:-:S04]  /*9870*/  FADD.FTZ R0, -R0, -RZ ;  /* 0x800000ff00007221 */ /* 0x000fc80000010100 */
[----:B------:R-:W-:-:S07]  /*9880*/  FFMA R13, R13, R0, R13 ;  /* 0x000000000d0d7223 */ /* 0x000fce000000000d */
.L_x_56:
[----:B------:R-:W-:Y:S05]  /*9890*/  BSYNC B1 ;  /* 0x0000000000017941 */ /* 0x000fea0003800000 */
.L_x_54:
[----:B------:R-:W-:Y:S01]  /*98a0*/  FSETP.GEU.AND P0, PT, |R12|, 1.175494350822287508e-38, PT ;  /* 0x008000000c00780b */ /* 0x000fe20003f0e200 */
[----:B------:R-:W-:-:S12]  /*98b0*/  ULDC UR4, c[0x0][0x600] ;  /* 0x0001800000047ab9 */ /* 0x000fd80000000800 */
[----:B------:R-:W-:-:S04]  /*98c0*/  @!P0 FMUL R12, R12, 16777216 ;  /* 0x4b8000000c0c8820 */ /* 0x000fc80000400000 */
[----:B------:R-:W1:Y:S02]  /*98d0*/  MUFU.LG2 R0, R12 ;  /* 0x0000000c00007308 */ /* 0x000e640000000c00 */
[----:B-1----:R-:W-:-:S04]  /*98e0*/  @!P0 FADD R0, R0, -24 ;  /* 0xc1c0000000008421 */ /* 0x002fc80000000000 */
[----:B------:R-:W-:-:S04]  /*98f0*/  FMUL R5, R0, 0.69314718246459960938 ;  /* 0x3f31721800057820 */ /* 0x000fc80000400000 */
[----:B------:R-:W-:-:S07]  /*9900*/  FFMA R5, R4, UR4, R5 ;  /* 0x0000000404057c23 */ /* 0x000fce0008000005 */
.L_x_53:
[----:B------:R-:W-:Y:S05]  /*9910*/  BSYNC B0 ;  /* 0x0000000000007941 */ /* 0x000fea0003800000 */
.L_x_52:
[----:B------:R-:W-:Y:S01]  /*9920*/  R2UR UR4, R2 ;  /* 0x00000000020472ca */ /* 0x000fe200000e0000 */
[----:B------:R-:W1:Y:S01]  /*9930*/  S2R R3, SR_TID.X ;  /* 0x0000000000037919 */ /* 0x000e620000002100 */
[----:B------:R-:W-:Y:S01]  /*9940*/  R2UR UR5, R7 ;  /* 0x00000000070572ca */ /* 0x000fe200000e0000 */
[----:B------:R-:W-:-:S10]  /*9950*/  ULDC.64 UR8, c[0x0][0x208] ;  /* 0x0000820000087ab9 */ /* 0x000fd40000000a00 */
[----:B------:R-:W-:-:S03]  /*9960*/  UISETP.NE.AND UP0, UPT, UR4, 0x1, UPT ;  /* 0x000000010400788c */ /* 0x000fc6000bf05270 */
[----:B------:R-:W-:Y:S02]  /*9970*/  ULDC UR4, c[0x0][0x608] ;  /* 0x0001820000047ab9 */ /* 0x000fe40000000800 */
[----:B------:R-:W-:Y:S01]  /*9980*/  FMUL R13, R13, UR4 ;  /* 0x000000040d0d7c20 */ /* 0x000fe20008400000 */
[----:B------:R-:W-:-:S03]  /*9990*/  USEL UR4, URZ, 0x1, UP0 ;  /* 0x000000013f047887 */ /* 0x000fc60008000000 */
[-C--:B------:R-:W-:Y:S01]  /*99a0*/  FMUL R154, R154, R13.reuse ;  /* 0x0000000d9a9a7220 */ /* 0x080fe20000400000 */
[-C--:B------:R-:W-:Y:S01]  /*99b0*/  FMUL R32, R155, R13.reuse ;  /* 0x0000000d9b207220 */ /* 0x080fe20000400000 */
[-C--:B------:R-:W-:Y:S01]  /*99c0*/  FMUL R158, R158, R13.reuse ;  /* 0x0000000d9e9e7220 */ /* 0x080fe20000400000 */
[----:B------:R-:W-:Y:S01]  /*99d0*/  MOV R0, UR4 ;  /* 0x0000000400007c02 */ /* 0x000fe20008000f00 */
[-C--:B------:R-:W-:Y:S01]  /*99e0*/  FMUL R30, R159, R13.reuse ;  /* 0x0000000d9f1e7220 */ /* 0x080fe20000400000 */
[-C--:B------:R-:W-:Y:S01]  /*99f0*/  FMUL R162, R162, R13.reuse ;  /* 0x0000000da2a27220 */ /* 0x080fe20000400000 */
[-C--:B------:R-:W-:Y:S01]  /*9a00*/  FMUL R28, R163, R13.reuse ;  /* 0x0000000da31c7220 */ /* 0x080fe20000400000 */
[----:B------:R-:W-:Y:S01]  /*9a10*/  SHF.L.U32 R0, R0, 0x1f, RZ ;  /* 0x0000001f00007819 */ /* 0x000fe200000006ff */
[-C--:B------:R-:W-:Y:S01]  /*9a20*/  FMUL R166, R166, R13.reuse ;  /* 0x0000000da6a67220 */ /* 0x080fe20000400000 */
[-C--:B------:R-:W-:Y:S01]  /*9a30*/  FMUL R26, R167, R13.reuse ;  /* 0x0000000da71a7220 */ /* 0x080fe20000400000 */
[-C--:B------:R-:W-:Y:S01]  /*9a40*/  FMUL R138, R138, R13.reuse ;  /* 0x0000000d8a8a7220 */ /* 0x080fe20000400000 */
[----:B------:R-:W2:Y:S01]  /*9a50*/  SYNCS.PHASECHK.TRANS64.TRYWAIT P0, [UR5+0x8], R0 ;  /* 0x00000800ff0075a7 */ /* 0x000ea20008000145 */
        /* <DEDUP_REMOVED lines=23> */
[----:B-1----:R-:W-:Y:S01]  /*9bd0*/  LOP3.LUT P1, RZ, R3, 0x3, RZ, 0xc0, !PT ;  /* 0x0000000303ff7812 */ /* 0x002fe2000782c0ff */
        /* <DEDUP_REMOVED lines=8> */
[----:B------:R-:W-:Y:S01]  /*9c60*/  LOP3.LUT R23, R3, 0x7f, RZ, 0xc0, !PT ;  /* 0x0000007f03177812 */ /* 0x000fe200078ec0ff */
[----:B--2---:R-:W-:Y:S06]  /*9c70*/  @!P0 BRA `(.L_x_57) ;  /* 0x0000003c00c48947 */ /* 0x004fec0003800000 */
.L_x_117:
[----:B------:R-:W-:Y:S01]  /*9c80*/  R2UR UR4, R10 ;  /* 0x000000000a0472ca */ /* 0x000fe200000e0000 */
[----:B------:R-:W-:Y:S01]  /*9c90*/  BSSY B0, `(.L_x_58) ;  /* 0x0000019000007945 */ /* 0x000fe20003800000 */
[----:B------:R-:W-:-:S11]  /*9ca0*/  SHF.R.U32.HI R25, RZ, 0x5, R23 ;  /* 0x00000005ff197819 */ /* 0x000fd60000011617 */
[----:B------:R-:W-:Y:S01]  /*9cb0*/  USHF.L.U32 UR42, UR4, 0x6, URZ ;  /* 0x00000006042a7899 */ /* 0x000fe2000800063f */
[----:B------:R-:W-:Y:S11]  /*9cc0*/  @P1 BRA `(.L_x_59) ;  /* 0x0000000000541947 */ /* 0x000ff60003800000 */
[----:B------:R-:W2:Y:S01]  /*9cd0*/  S2UR UR4, SR_CTAID.Y ;  /* 0x00000000000479c3 */ /* 0x000ea20000002600 */
[----:B-1----:R-:W-:Y:S01]  /*9ce0*/  SHF.R.U32.HI R0, RZ, 0x2, R3 ;  /* 0x00000002ff007819 */ /* 0x002fe20000011603 */
[----:B------:R-:W-:Y:S01]  /*9cf0*/  ULDC.64 UR6, c[0x0][0x688] ;  /* 0x0001a20000067ab9 */ /* 0x000fe20000000a00 */
[----:B------:R-:W-:Y:S02]  /*9d00*/  SHF.L.U32 R3, R25, 0x4, RZ ;  /* 0x0000000419037819 */ /* 0x000fe400000006ff */
[----:B------:R-:W-:-:S03]  /*9d10*/  LOP3.LUT R0, R0, 0x7, RZ, 0xc0, !PT ;  /* 0x0000000700007812 */ /* 0x000fc600078ec0ff */
[----:B------:R-:W1:Y:S01]  /*9d20*/  S2UR UR5, SR_CTAID.Z ;  /* 0x00000000000579c3 */ /* 0x000e620000002700 */
[----:B------:R-:W-:-:S04]  /*9d30*/  LOP3.LUT R0, R3, 0xfffffff0, R0, 0xe2, !PT ;  /* 0xfffffff003007812 */ /* 0x000fc800078ee200 */
[----:B------:R-:W-:-:S04]  /*9d40*/  IADD3 R4, R0, UR42, RZ ;  /* 0x0000002a00047c10 */ /* 0x000fc8000fffe0ff */
[----:B------:R-:W-:Y:S01]  /*9d50*/  IADD3 R3, R4, 0x8, RZ ;  /* 0x0000000804037810 */ /* 0x000fe20007ffe0ff */
[----:B--2---:R-:W-:-:S04]  /*9d60*/  UIMAD UR4, UR4, UR6, UR42 ;  /* 0x00000006040472a4 */ /* 0x004fc8000f8e022a */
[----:B-1----:R-:W-:-:S03]  /*9d70*/  UIMAD UR4, UR5, UR7, UR4 ;  /* 0x00000007050472a4 */ /* 0x002fc6000f8e0204 */
[----:B------:R-:W-:Y:S02]  /*9d80*/  ULDC UR5, c[0x0][0x288] ;  /* 0x0000a20000057ab9 */ /* 0x000fe40000000800 */
[----:B------:R-:W-:Y:S02]  /*9d90*/  ISETP.GE.U32.AND P0, PT, R4, UR5, PT ;  /* 0x0000000504007c0c */ /* 0x000fe4000bf06070 */
[----:B------:R-:W-:Y:S02]  /*9da0*/  IADD3 R0, P2, R0, UR4, RZ ;  /* 0x0000000400007c10 */ /* 0x000fe4000ff5e0ff */
[----:B------:R-:W-:Y:S01]  /*9db0*/  ISETP.GE.U32.AND P1, PT, R3, UR5, PT ;  /* 0x0000000503007c0c */ /* 0x000fe2000bf26070 */
[----:B------:R-:W-:Y:S01]  /*9dc0*/  ULDC.64 UR4, c[0x0][0x680] ;  /* 0x0001a00000047ab9 */ /* 0x000fe20000000a00 */
[----:B------:R-:W-:Y:S02]  /*9dd0*/  IADD3.X R3, RZ, RZ, RZ, P2, !PT ;  /* 0x000000ffff037210 */ /* 0x000fe400017fe4ff */
[----:B------:R-:W-:-:S04]  /*9de0*/  LEA R6, P2, R0, UR4, 0x2 ;  /* 0x0000000400067c11 */ /* 0x000fc8000f8410ff */
[----:B------:R-:W-:-:S05]  /*9df0*/  LEA.HI.X R7, R0, UR5, R3, 0x2, P2 ;  /* 0x0000000500077c11 */ /* 0x000fca00090f1403 */
[----:B------:R2:W-:Y:S04]  /*9e00*/  @!P0 STG.E desc[UR8][R6.64], R11 ;  /* 0x0000000b06008986 */ /* 0x0005e8000c101908 */
[----:B------:R2:W-:Y:S02]  /*9e10*/  @!P1 STG.E desc[UR8][R6.64+0x20], R5 ;  /* 0x0000200506009986 */ /* 0x0005e4000c101908 */
.L_x_59:
[----:B------:R-:W-:Y:S05]  /*9e20*/  BSYNC B0 ;  /* 0x0000000000007941 */ /* 0x000fea0003800000 */
.L_x_58:
[----:B------:R-:W-:Y:S01]  /*9e30*/  ULDC.64 UR4, c[0x0][0x730] ;  /* 0x0001cc0000047ab9 */ /* 0x000fe20000000a00 */
[-C--:B------:R-:W-:Y:S01]  /*9e40*/  FMUL R74, R74, R13.reuse ;  /* 0x0000000d4a4a7220 */ /* 0x080fe20000400000 */
[----:B------:R-:W-:Y:S01]  /*9e50*/  ISETP.NE.U32.AND P0, PT, RZ, UR4, PT ;  /* 0x00000004ff007c0c */ /* 0x000fe2000bf05070 */
[-C--:B------:R-:W-:Y:S01]  /*9e60*/  FMUL R75, R75, R13.reuse ;  /* 0x0000000d4b4b7220 */ /* 0x080fe20000400000 */
[-C--:B------:R-:W-:Y:S01]  /*9e70*/  FMUL R78, R78, R13.reuse ;  /* 0x0000000d4e4e7220 */ /* 0x080fe20000400000 */
[-C--:B------:R-:W-:Y:S01]  /*9e80*/  FMUL R79, R79, R13.reuse ;  /* 0x0000000d4f4f7220 */ /* 0x080fe20000400000 */
[----:B------:R-:W-:Y:S01]  /*9e90*/  ISETP.NE.AND.EX P0, PT, RZ, UR5, PT, P0 ;  /* 0x00000005ff007c0c */ /* 0x000fe2000bf05300 */
        /* <DEDUP_REMOVED lines=12> */
[----:B------:R-:W-:Y:S06]  /*9f60*/  @P0 BRA `(.L_x_60) ;  /* 0x0000000000200947 */ /* 0x000fec0003800000 */
[----:B------:R-:W-:Y:S02]  /*9f70*/  ULDC.64 UR4, c[0x0][0x728] ;  /* 0x0001ca0000047ab9 */ /* 0x000fe40000000a00 */
[----:B------:R-:W-:-:S04]  /*9f80*/  ISETP.NE.U32.AND P0, PT, RZ, UR4, PT ;  /* 0x00000004ff007c0c */ /* 0x000fc8000bf05070 */
[----:B------:R-:W-:-:S13]  /*9f90*/  ISETP.NE.AND.EX P0, PT, RZ, UR5, PT, P0 ;  /* 0x00000005ff007c0c */ /* 0x000fda000bf05300 */
[----:B------:R-:W-:Y:S05]  /*9fa0*/  @!P0 BRA `(.L_x_61) ;  /* 0x00000000000c8947 */ /* 0x000fea0003800000 */
[----:B--2---:R-:W2:Y:S02]  /*9fb0*/  LDC.64 R4, c[0x0][0x728] ;  /* 0x0001ca00ff047b82 */ /* 0x004ea40000000a00 */
[----:B--2---:R4:W5:Y:S01]  /*9fc0*/  LDG.E R19, desc[UR8][R4.64] ;  /* 0x0000000804137981 */ /* 0x004962000c1e1900 */
[----:B------:R-:W-:Y:S05]  /*9fd0*/  BRA `(.L_x_60) ;  /* 0x0000000000047947 */ /* 0x000fea0003800000 */
.L_x_61:
[----:B------:R-:W3:Y:S02]  /*9fe0*/  LDC R19, c[0x0][0x720] ;  /* 0x0001c800ff137b82 */ /* 0x000ee40000000800 */
.L_x_60:
[----:B-1----:R-:W-:-:S04]  /*9ff0*/  MOV R0, RZ ;  /* 0x000000ff00007202 */ /* 0x002fc80000000f00 */
[----:B------:R-:W-:-:S13]  /*a000*/  LOP3.LUT P0, RZ, R0, 0x1bf, RZ, 0xc0, !PT ;  /* 0x000001bf00ff7812 */ /* 0x000fda000780c0ff */
[----:B------:R-:W-:Y:S05]  /*a010*/  @!P0 BRA `(.L_x_62) ;  /* 0x0000000000408947 */ /* 0x000fea0003800000 */
[----:B------:R-:W-:Y:S01]  /*a020*/  MOV R14, 0x0 ;  /* 0x00000000000e7802 */ /* 0x000fe20000000f00 */
[----:B------:R-:W-:Y:S01]  /*a030*/  ULDC.64 UR4, c[0x4][0x70] ;  /* 0x01001c0000047ab9 */ /* 0x000fe20000000a00 */
[----:B------:R-:W-:Y:S01]  /*a040*/  ULDC.64 UR6, c[0x4][0x8] ;  /* 0x0100020000067ab9 */ /* 0x000fe20000000a00 */
[----:B----4-:R-:W-:Y:S02]  /*a050*/  MOV R4, UR4 ;  /* 0x0000000400047c02 */ /* 0x010fe40008000f00 */
[----:B--2---:R-:W-:Y:S01]  /*a060*/  MOV R5, UR5 ;  /* 0x0000000500057c02 */ /* 0x004fe20008000f00 */
[----:B------:R-:W1:Y:S01]  /*a070*/  LDC.64 R14, c[0x4][R14] ;  /* 0x010000000e0e7b82 */ /* 0x000e620000000a00 */
[----:B------:R-:W-:Y:S01]  /*a080*/  ULDC.64 UR4, c[0x4][0x78] ;  /* 0x01001e0000047ab9 */ /* 0x000fe20000000a00 */
[----:B------:R-:W-:Y:S02]  /*a090*/  MOV R10, UR6 ;  /* 0x00000006000a7c02 */ /* 0x000fe40008000f00 */
[----:B------:R-:W-:-:S02]  /*a0a0*/  MOV R6, UR4 ;  /* 0x0000000400067c02 */ /* 0x000fc40008000f00 */
[----:B------:R-:W-:Y:S02]  /*a0b0*/  MOV R7, UR5 ;  /* 0x0000000500077c02 */ /* 0x000fe40008000f00 */
[----:B------:R-:W-:Y:S02]  /*a0c0*/  MOV R11, UR7 ;  /* 0x00000007000b7c02 */ /* 0x000fe40008000f00 */
[----:B------:R-:W-:Y:S02]  /*a0d0*/  MOV R8, 0x70 ;  /* 0x0000007000087802 */ /* 0x000fe40000000f00 */
[----:B------:R-:W-:Y:S02]  /*a0e0*/  MOV R12, 0x1 ;  /* 0x00000001000c7802 */ /* 0x000fe40000000f00 */
[----:B------:R-:W-:-:S07]  /*a0f0*/  MOV R13, RZ ;  /* 0x000000ff000d7202 */ /* 0x000fce0000000f00 */
[----:B------:R-:W-:-:S07]  /*a100*/  LEPC R20, `(.L_x_62) ;  /* 0x000000001014794e */ /* 0x000fce0000000000 */
[----:B-1-3-5:R-:W-:Y:S05]  /*a110*/  CALL.ABS.NOINC R14 ;  /* 0x000000000e007343 */ /* 0x02afea0003c00000 */
.L_x_62:
[----:B------:R-:W-:Y:S02]  /*a120*/  R2UR UR5, R16 ;  /* 0x00000000100572ca */ /* 0x000fe400000e0000 */
[----:B------:R-:W-:-:S11]  /*a130*/  R2UR UR4, R2 ;  /* 0x00000000020472ca */ /* 0x000fd600000e0000 */
[----:B------:R-:W-:Y:S02]  /*a140*/  MOV R17, UR5 ;  /* 0x0000000500117c02 */ /* 0x000fe40008000f00 */
[----:B------:R-:W-:-:S05]  /*a150*/  MOV R0, UR4 ;  /* 0x0000000400007c02 */ /* 0x000fca0008000f00 */
[----:B------:R-:W-:-:S05]  /*a160*/  IMAD R17, R0, 0x2200, R17 ;  /* 0x0000220000117824 */ /* 0x000fca00078e0211 */
[----:B------:R-:W-:-:S04]  /*a170*/  IADD3 R18, R17, -0x2200, RZ ;  /* 0xffffde0011127810 */ /* 0x000fc80007ffe0ff */
        /* <DEDUP_REMOVED lines=18> */
.L_x_63:
[----:B--2-4-:R-:W1:Y:S01]  /*a2a0*/  S2R R5, SR_TID.X ;  /* 0x0000000000057919 */ /* 0x014e620000002100 */
[----:B------:R-:W-:Y:S01]  /*a2b0*/  ULDC.64 UR4, c[0x0][0x730] ;  /* 0x0001cc0000047ab9 */ /* 0x000fe20000000a00 */
[----:B------:R-:W-:Y:S02]  /*a2c0*/  IADD3 R23, R23, 0x1f, RZ ;  /* 0x0000001f17177810 */ /* 0x000fe40007ffe0ff */
[----:B------:R-:W-:Y:S02]  /*a2d0*/  ISETP.NE.U32.AND P0, PT, RZ, UR4, PT ;  /* 0x00000004ff007c0c */ /* 0x000fe4000bf05070 */
[----:B------:R-:W-:Y:S02]  /*a2e0*/  ISETP.GT.U32.AND P1, PT, R23, 0x3e, PT ;  /* 0x0000003e1700780c */ /* 0x000fe40003f24070 */
[----:B------:R-:W-:-:S13]  /*a2f0*/  ISETP.NE.AND.EX P0, PT, RZ, UR5, PT, P0 ;  /* 0x00000005ff007c0c */ /* 0x000fda000bf05300 */
[----:B---3-5:R-:W2:Y:S01]  /*a300*/  @P0 LDC R19, c[0x0][0x720] ;  /* 0x0001c800ff130b82 */ /* 0x028ea20000000800 */
[----:B-1----:R-:W-:Y:S02]  /*a310*/  SHF.L.U32 R0, R5, 0x5, RZ ;  /* 0x0000000505007819 */ /* 0x002fe400000006ff */
[----:B------:R-:W-:Y:S02]  /*a320*/  SHF.R.U32.HI R4, RZ, 0x1, R5 ;  /* 0x00000001ff047819 */ /* 0x000fe40000011605 */
[C---:B------:R-:W-:Y:S02]  /*a330*/  LOP3.LUT R3, R0.reuse, 0xc0, RZ, 0xc0, !PT ;  /* 0x000000c000037812 */ /* 0x040fe400078ec0ff */
[----:B------:R-:W-:Y:S02]  /*a340*/  LOP3.LUT R6, R0, 0x20, RZ, 0xc0, !PT ;  /* 0x0000002000067812 */ /* 0x000fe400078ec0ff */
[----:B------:R-:W-:Y:S02]  /*a350*/  LOP3.LUT R3, R3, 0x8, R4, 0xf8, !PT ;  /* 0x0000000803037812 */ /* 0x000fe400078ef804 */
[----:B------:R-:W-:-:S02]  /*a360*/  SHF.L.U32 R4, R5, 0x2, RZ ;  /* 0x0000000205047819 */ /* 0x000fc400000006ff */
[----:B------:R-:W-:Y:S01]  /*a370*/  LEA R6, R25, R6, 0x9 ;  /* 0x0000000619067211 */ /* 0x000fe200078e48ff */
[-C--:B--2---:R-:W-:Y:S01]  /*a380*/  FMUL R11, R166, R19.reuse ;  /* 0x00000013a60b7220 */ /* 0x084fe20000400000 */
[----:B------:R-:W-:Y:S01]  /*a390*/  LOP3.LUT R3, R3, 0x18, R4, 0x78, !PT ;  /* 0x0000001803037812 */ /* 0x000fe200078e7804 */
[-C--:B------:R-:W-:Y:S01]  /*a3a0*/  FMUL R26, R26, R19.reuse ;  /* 0x000000131a1a7220 */ /* 0x080fe20000400000 */
[----:B------:R-:W-:Y:S01]  /*a3b0*/  LOP3.LUT R0, R0, 0x100, RZ, 0xc0, !PT ;  /* 0x0000010000007812 */ /* 0x000fe200078ec0ff */
[-C--:B------:R-:W-:Y:S01]  /*a3c0*/  FMUL R4, R152, R19.reuse ;  /* 0x0000001398047220 */ /* 0x080fe20000400000 */
[----:B------:R-:W-:Y:S01]  /*a3d0*/  LOP3.LUT P0, RZ, R5, 0x4, RZ, 0xc0, !PT ;  /* 0x0000000405ff7812 */ /* 0x000fe2000780c0ff */
[-C--:B------:R-:W-:Y:S01]  /*a3e0*/  FMUL R153, R153, R19.reuse ;  /* 0x0000001399997220 */ /* 0x080fe20000400000 */
[----:B------:R-:W-:Y:S01]  /*a3f0*/  IADD3 R0, R3, R6, R0 ;  /* 0x0000000603007210 */ /* 0x000fe20007ffe000 */
        /* <DEDUP_REMOVED lines=12> */
[----:B------:R-:W-:Y:S01]  /*a4c0*/  MOV R3, 0x10 ;  /* 0x0000001000037802 */ /* 0x000fe20000000f00 */
[-C--:B------:R-:W-:Y:S01]  /*a4d0*/  FMUL R12, R137, R19.reuse ;  /* 0x00000013890c7220 */ /* 0x080fe20000400000 */
[----:B------:R-:W-:Y:S01]  /*a4e0*/  LEA R18, R0, R18, 0x1 ;  /* 0x0000001200127211 */ /* 0x000fe200078e08ff */
        /* <DEDUP_REMOVED lines=101> */
[----:B------:R-:W-:Y:S02]  /*ab40*/  F2FP.F16.F32.PACK_AB R9, R28, R9 ;  /* 0x000000091c09723e */ /* 0x000fe400000000ff */
[----:B------:R-:W-:-:S02]  /*ab50*/  F2FP.F16.F32.PACK_AB R10, R165, R10 ;  /* 0x0000000aa50a723e */ /* 0x000fc400000000ff */
[----:B------:R-:W-:Y:S02]  /*ab60*/  SEL R3, R3, 0xfffffff0, !P0 ;  /* 0xfffffff003037807 */ /* 0x000fe40004000000 */
[----:B------:R-:W-:Y:S01]  /*ab70*/  IADD3 R26, R18, 0x1000, RZ ;  /* 0x00001000121a7810 */ /* 0x000fe20007ffe0ff */
[----:B------:R-:W-:Y:S06]  /*ab80*/  @P1 BRA `(.L_x_64) ;  /* 0x0000000000041947 */ /* 0x000fec0003800000 */
[----:B------:R-:W-:-:S04]  /*ab90*/  DEPBAR.LE SB0, 0x1 ;  /* 0x000080400000791a */ /* 0x000fc80000000000 */
.L_x_64:
[----:B------:R-:W-:Y:S05]  /*aba0*/  WARPSYNC.ALL ;  /* 0x0000000000007948 */ /* 0x000fea0003800000 */
[----:B------:R-:W-:Y:S01]  /*abb0*/  BAR.SYNC.DEFER_BLOCKING 0x1, 0x80 ;  /* 0x0042000000007b1d */ /* 0x000fe20000010000 */
[----:B------:R-:W-:Y:S02]  /*abc0*/  LEA R0, R0, R17, 0x1 ;  /* 0x0000001100007211 */ /* 0x000fe400078e08ff */
[C---:B------:R-:W-:Y:S02]  /*abd0*/  LEA R26, R3.reuse, R26, 0x1 ;  /* 0x0000001a031a7211 */ /* 0x040fe400078e08ff */
[----:B------:R-:W-:Y:S01]  /*abe0*/  LEA R3, R3, R18, 0x1 ;  /* 0x0000001203037211 */ /* 0x000fe200078e08ff */
[----:B------:R-:W-:Y:S01]  /*abf0*/  BSSY B0, `(.L_x_65) ;  /* 0x000001e000007945 */ /* 0x000fe20003800000 */
[----:B------:R-:W-:-:S02]  /*ac00*/  F2FP.F16.F32.PACK_AB R12, R12, R13 ;  /* 0x0000000d0c0c723e */ /* 0x000fc400000000ff */
[----:B------:R-:W-:Y:S02]  /*ac10*/  F2FP.F16.F32.PACK_AB R13, R24, R15 ;  /* 0x0000000f180d723e */ /* 0x000fe400000000ff */
[----:B------:R-:W-:Y:S02]  /*ac20*/  F2FP.F16.F32.PACK_AB R14, R14, R21 ;  /* 0x000000150e0e723e */ /* 0x000fe400000000ff */
[----:B------:R-:W-:Y:S02]  /*ac30*/  F2FP.F16.F32.PACK_AB R15, R22, R23 ;  /* 0x00000017160f723e */ /* 0x000fe400000000ff */
[----:B------:R-:W-:Y:S02]  /*ac40*/  F2FP.F16.F32.PACK_AB R20, R20, R25 ;  /* 0x000000191414723e */ /* 0x000fe400000000ff */
[----:B------:R-:W-:Y:S02]  /*ac50*/  F2FP.F16.F32.PACK_AB R21, R147, R146 ;  /* 0x000000929315723e */ /* 0x000fe400000000ff */
[----:B------:R-:W-:-:S02]  /*ac60*/  F2FP.F16.F32.PACK_AB R22, R149, R148 ;  /* 0x000000949516723e */ /* 0x000fc400000000ff */
[----:B------:R-:W-:Y:S01]  /*ac70*/  F2FP.F16.F32.PACK_AB R23, R151, R150 ;  /* 0x000000969717723e */ /* 0x000fe200000000ff */
[----:B------:R1:W-:Y:S04]  /*ac80*/  STSM.16.M88.4 [R0+-0x2200], R4 ;  /* 0xffde000400007844 */ /* 0x0003e80000000200 */
[----:B------:R1:W-:Y:S01]  /*ac90*/  STSM.16.M88.4 [R3], R8 ;  /* 0x0000000803007844 */ /* 0x0003e20000000200 */
[----:B------:R-:W-:Y:S01]  /*aca0*/  @!PT LDS RZ, [RZ] ;  /* 0x00000000fffff984 */ /* 0x000fe20000000800 */
[----:B------:R-:W-:Y:S01]  /*acb0*/  @!PT LDS RZ, [RZ] ;  /* 0x00000000fffff984 */ /* 0x000fe20000000800 */
[----:B------:R-:W-:Y:S01]  /*acc0*/  @!PT LDS RZ, [RZ] ;  /* 0x00000000fffff984 */ /* 0x000fe20000000800 */
[----:B------:R-:W-:Y:S01]  /*acd0*/  @!PT LDS RZ, [RZ] ;  /* 0x00000000fffff984 */ /* 0x000fe20000000800 */
[----:B------:R2:W-:Y:S06]  /*ace0*/  MEMBAR.ALL.CTA ;  /* 0x0000000000007992 */ /* 0x0005ec0000008000 */
[----:B--2---:R-:W2:Y:S02]  /*acf0*/  FENCE.VIEW.ASYNC.S ;  /* 0x00000000000073c6 */ /* 0x004ea40000000000 */
[----:B--2---:R-:W-:Y:S06]  /*ad00*/  BAR.SYNC.DEFER_BLOCKING 0x1, 0x80 ;  /* 0x0042000000007b1d */ /* 0x004fec0000010000 */
[----:B------:R-:W-:Y:S05]  /*ad10*/  @P1 BRA `(.L_x_66) ;  /* 0x00000000002c1947 */ /* 0x000fea0003800000 */
[----:B------:R-:W-:Y:S01]  /*ad20*/  S2UR UR44, SR_CTAID.Z ;  /* 0x00000000002c79c3 */ /* 0x000fe20000002700 */
[----:B------:R-:W-:Y:S01]  /*ad30*/  R2UR UR40, R17 ;  /* 0x00000000112872ca */ /* 0x000fe200000e0000 */
[----:B------:R-:W-:Y:S01]  /*ad40*/  ULDC.64 UR4, c[0x0][0x198] ;  /* 0x0000660000047ab9 */ /* 0x000fe20000000a00 */
[----:B------:R-:W-:Y:S01]  /*ad50*/  UMOV UR41, URZ ;  /* 0x0000003f00297c82 */ /* 0x000fe20008000000 */
[----:B------:R-:W-:-:S04]  /*ad60*/  UIADD3 UR4, UP0, UR4, 0x670, URZ ;  /* 0x0000067004047890 */ /* 0x000fc8000ff1e03f */
[----:B------:R-:W2:Y:S01]  /*ad70*/  S2UR UR43, SR_CTAID.Y ;  /* 0x00000000002b79c3 */ /* 0x000ea20000002600 */
[----:B------:R-:W-:-:S05]  /*ad80*/  UIADD3.X UR5, URZ, UR5, URZ, UP0, !UPT ;  /* 0x000000053f057290 */ /* 0x000fca00087fe43f */
[----:B------:R-:W-:-:S09]  /*ad90*/  UIADD3 UR40, UR40, -0x2200, URZ ;  /* 0xffffde0028287890 */ /* 0x000fd2000fffe03f */
[----:B--2---:R2:W-:Y:S01]  /*ada0*/  UTMASTG.4D [UR40], [UR4] ;  /* 0x00000028040073b5 */ /* 0x0045e20008018000 */
[----:B------:R0:W-:Y:S01]  /*adb0*/  UTMACMDFLUSH ;  /* 0x00000000000079b7 */ /* 0x0001e20000000000 */
[----:B--2---:R-:W-:-:S04]  /*adc0*/  DEPBAR.LE SB0, 0x1 ;  /* 0x000080400000791a */ /* 0x004fc80000000000 */
.L_x_66:
[----:B------:R-:W-:Y:S05]  /*add0*/  BSYNC B0 ;  /* 0x0000000000007941 */ /* 0x000fea0003800000 */
.L_x_65:
[----:B------:R-:W-:Y:S01]  /*ade0*/  BAR.SYNC.DEFER_BLOCKING 0x1, 0x80 ;  /* 0x0042000000007b1d */ /* 0x000fe20000010000 */
[----:B-1----:R-:W-:Y:S02]  /*adf0*/  F2FP.F16.F32.PACK_AB R4, R121, R120 ;  /* 0x000000787904723e */ /* 0x002fe400000000ff */
[----:B------:R-:W-:Y:S02]  /*ae00*/  F2FP.F16.F32.PACK_AB R5, R123, R122 ;  /* 0x0000007a7b05723e */ /* 0x000fe400000000ff */
[----:B------:R-:W-:Y:S01]  /*ae10*/  F2FP.F16.F32.PACK_AB R6, R125, R124 ;  /* 0x0000007c7d06723e */ /* 0x000fe200000000ff */
[----:B------:R-:W-:Y:S01]  /*ae20*/  BSSY B0, `(.L_x_67) ;  /* 0x000001c000007945 */ /* 0x000fe20003800000 */
[----:B------:R-:W-:Y:S02]  /*ae30*/  F2FP.F16.F32.PACK_AB R7, R127, R126 ;  /* 0x0000007e7f07723e */ /* 0x000fe400000000ff */
[----:B------:R-:W-:Y:S02]  /*ae40*/  F2FP.F16.F32.PACK_AB R8, R129, R128 ;  /* 0x000000808108723e */ /* 0x000fe400000000ff */
[----:B------:R-:W-:-:S02]  /*ae50*/  F2FP.F16.F32.PACK_AB R9, R131, R130 ;  /* 0x000000828309723e */ /* 0x000fc400000000ff */
[----:B------:R-:W-:Y:S02]  /*ae60*/  F2FP.F16.F32.PACK_AB R10, R133, R132 ;  /* 0x00000084850a723e */ /* 0x000fe400000000ff */
[----:B------:R-:W-:Y:S01]  /*ae70*/  F2FP.F16.F32.PACK_AB R11, R135, R134 ;  /* 0x00000086870b723e */ /* 0x000fe200000000ff */
[----:B------:R1:W-:Y:S04]  /*ae80*/  STSM.16.M88.4 [R18+0x1000], R12 ;  /* 0x0010000c12007844 */ /* 0x0003e80000000200 */
[----:B------:R1:W-:Y:S01]  /*ae90*/  STSM.16.M88.4 [R3+0x1000], R20 ;  /* 0x0010001403007844 */ /* 0x0003e20000000200 */
        /* <DEDUP_REMOVED lines=11> */
[----:B------:R-:W-:Y:S01]  /*af50*/  UMOV UR9, 0x20 ;  /* 0x0000002000097882 */ /* 0x000fe20000000000 */
[----:B------:R-:W-:Y:S01]  /*af60*/  UIADD3 UR4, UP0, UR4, 0x670, URZ ;  /* 0x0000067004047890 */ /* 0x000fe2000ff1e03f */
[----:B------:R-:W-:-:S03]  /*af70*/  UMOV UR10, UR42 ;  /* 0x0000002a000a7c82 */ /* 0x000fc60008000000 */
[----:B------:R-:W2:Y:S01]  /*af80*/  S2UR UR11, SR_CTAID.Y ;  /* 0x00000000000b79c3 */ /* 0x000ea20000002600 */
[----:B------:R-:W-:-:S05]  /*af90*/  UIADD3.X UR5, URZ, UR5, URZ, UP0, !UPT ;  /* 0x000000053f057290 */ /* 0x000fca00087fe43f */
[----:B------:R-:W-:-:S09]  /*afa0*/  UIADD3 UR8, UR8, -0x1200, URZ ;  /* 0xffffee0008087890 */ /* 0x000fd2000fffe03f */
[----:B--2---:R2:W-:Y:S01]  /*afb0*/  UTMASTG.4D [UR8], [UR4] ;  /* 0x00000008040073b5 */ /* 0x0045e20008018000 */
[----:B------:R0:W-:Y:S01]  /*afc0*/  UTMACMDFLUSH ;  /* 0x00000000000079b7 */ /* 0x0001e20000000000 */
[----:B--2---:R-:W-:-:S04]  /*afd0*/  DEPBAR.LE SB0, 0x1 ;  /* 0x000080400000791a */ /* 0x004fc80000000000 */
.L_x_68:
[----:B------:R-:W-:Y:S05]  /*afe0*/  BSYNC B0 ;  /* 0x0000000000007941 */ /* 0x000fea0003800000 */
.L_x_67:
        /* <DEDUP_REMOVED lines=10> */
[----:B------:R1:W-:Y:S04]  /*b090*/  STSM.16.M88.4 [R18], R4 ;  /* 0x0000000412007844 */ /* 0x0003e80000000200 */
        /* <DEDUP_REMOVED lines=21> */
.L_x_70:
[----:B------:R-:W-:Y:S05]  /*b1f0*/  BSYNC B0 ;  /* 0x0000000000007941 */ /* 0x000fea0003800000 */
.L_x_69:
[----:B------:R-:W-:Y:S01]  /*b200*/  BAR.SYNC.DEFER_BLOCKING 0x1, 0x80 ;  /* 0x0042000000007b1d */ /* 0x000fe20000010000 */
[----:B------:R-:W-:Y:S02]  /*b210*/  F2FP.F16.F32.PACK_AB R88, R89, R88 ;  /* 0x000000585958723e */ /* 0x000fe400000000ff */
        /* <DEDUP_REMOVED lines=9> */
[----:B------:R2:W-:Y:S01]  /*b2b0*/  STSM.16.M88.4 [R26], R20 ;  /* 0x000000141a007844 */ /* 0x0005e20000000200 */
[----:B------:R-:W-:Y:S01]  /*b2c0*/  @!PT LDS RZ, [RZ] ;  /* 0x00000000fffff984 */ /* 0x000fe20000000800 */
[----:B------:R-:W-:Y:S01]  /*b2d0*/  @!PT LDS RZ, [RZ] ;  /* 0x00000000fffff984 */ /* 0x000fe20000000800 */
[----:B------:R-:W-:Y:S01]  /*b2e0*/  @!PT LDS RZ, [RZ] ;  /* 0x00000000fffff984 */ /* 0x000fe20000000800 */
[----:B------:R-:W-:Y:S01]  /*b2f0*/  @!PT LDS RZ, [RZ] ;  /* 0x00000000fffff984 */ /* 0x000fe20000000800 */
[----:B------:R3:W-:Y:S06]  /*b300*/  MEMBAR.ALL.CTA ;  /* 0x0000000000007992 */ /* 0x0007ec0000008000 */
[----:B---3--:R-:W3:Y:S02]  /*b310*/  FENCE.VIEW.ASYNC.S ;  /* 0x00000000000073c6 */ /* 0x008ee40000000000 */
[----:B---3--:R-:W-:Y:S06]  /*b320*/  BAR.SYNC.DEFER_BLOCKING 0x1, 0x80 ;  /* 0x0042000000007b1d */ /* 0x008fec0000010000 */
[----:B------:R-:W-:Y:S05]  /*b330*/  @P1 BRA `(.L_x_72) ;  /* 0x0000000000301947 */ /* 0x000fea0003800000 */
[----:B------:R-:W-:Y:S01]  /*b340*/  S2UR UR12, SR_CTAID.Z ;  /* 0x00000000000c79c3 */ /* 0x000fe20000002700 */
[----:B------:R-:W-:Y:S01]  /*b350*/  R2UR UR8, R17 ;  /* 0x00000000110872ca */ /* 0x000fe200000e0000 */
[----:B------:R-:W-:Y:S01]  /*b360*/  ULDC.64 UR4, c[0x0][0x198] ;  /* 0x0000660000047ab9 */ /* 0x000fe20000000a00 */
[----:B------:R-:W-:Y:S01]  /*b370*/  UMOV UR9, 0x60 ;  /* 0x0000006000097882 */ /* 0x000fe20000000000 */
[----:B------:R-:W-:Y:S01]  /*b380*/  UIADD3 UR4, UP0, UR4, 0x670, URZ ;  /* 0x0000067004047890 */ /* 0x000fe2000ff1e03f */
[----:B------:R-:W-:-:S03]  /*b390*/  UMOV UR10, UR42 ;  /* 0x0000002a000a7c82 */ /* 0x000fc60008000000 */
[----:B------:R-:W3:Y:S01]  /*b3a0*/  S2UR UR11, SR_CTAID.Y ;  /* 0x00000000000b79c3 */ /* 0x000ee20000002600 */
[----:B------:R-:W-:-:S05]  /*b3b0*/  UIADD3.X UR5, URZ, UR5, URZ, UP0, !UPT ;  /* 0x000000053f057290 */ /* 0x000fca00087fe43f */
[----:B------:R-:W-:-:S09]  /*b3c0*/  UIADD3 UR8, UR8, -0x1200, URZ ;  /* 0xffffee0008087890 */ /* 0x000fd2000fffe03f */
[----:B---3--:R3:W-:Y:S01]  /*b3d0*/  UTMASTG.4D [UR8], [UR4] ;  /* 0x00000008040073b5 */ /* 0x0087e20008018000 */
[----:B------:R0:W-:Y:S01]  /*b3e0*/  UTMACMDFLUSH ;  /* 0x00000000000079b7 */ /* 0x0001e20000000000 */
[----:B---3--:R-:W-:-:S04]  /*b3f0*/  DEPBAR.LE SB0, 0x1 ;  /* 0x000080400000791a */ /* 0x008fc80000000000 */
.L_x_72:
[----:B------:R-:W-:Y:S05]  /*b400*/  BSYNC B0 ;  /* 0x0000000000007941 */ /* 0x000fea0003800000 */
.L_x_71:
        /* <DEDUP_REMOVED lines=17> */
[----:B----4-:R-:W4:Y:S02]  /*b520*/  FENCE.VIEW.ASYNC.S ;  /* 0x00000000000073c6 */ /* 0x010f240000000000 */
[----:B----4-:R-:W-:Y:S06]  /*b530*/  BAR.SYNC.DEFER_BLOCKING 0x1, 0x80 ;  /* 0x0042000000007b1d */ /* 0x010fec0000010000 */
[----:B------:R-:W-:Y:S05]  /*b540*/  @P1 BRA `(.L_x_74) ;  /* 0x0000000000301947 */ /* 0x000fea0003800000 */
[----:B------:R-:W-:Y:S01]  /*b550*/  S2UR UR12, SR_CTAID.Z ;  /* 0x00000000000c79c3 */ /* 0x000fe20000002700 */
[----:B------:R-:W-:Y:S01]  /*b560*/  R2UR UR8, R17 ;  /* 0x00000000110872ca */ /* 0x000fe200000e0000 */
[----:B------:R-:W-:Y:S01]  /*b570*/  ULDC.64 UR4, c[0x0][0x198] ;  /* 0x0000660000047ab9 */ /* 0x000fe20000000a00 */
[----:B------:R-:W-:Y:S01]  /*b580*/  UMOV UR9, 0x80 ;  /* 0x0000008000097882 */ /* 0x000fe20000000000 */
[----:B------:R-:W-:Y:S01]  /*b590*/  UIADD3 UR4, UP0, UR4, 0x670, URZ ;  /* 0x0000067004047890 */ /* 0x000fe2000ff1e03f */
[----:B------:R-:W-:-:S03]  /*b5a0*/  UMOV UR10, UR42 ;  /* 0x0000002a000a7c82 */ /* 0x000fc60008000000 */
[----:B------:R-:W4:Y:S01]  /*b5b0*/  S2UR UR11, SR_CTAID.Y ;  /* 0x00000000000b79c3 */ /* 0x000f220000002600 */
[----:B------:R-:W-:-:S05]  /*b5c0*/  UIADD3.X UR5, URZ, UR5, URZ, UP0, !UPT ;  /* 0x000000053f057290 */ /* 0x000fca00087fe43f */
[----:B------:R-:W-:-:S09]  /*b5d0*/  UIADD3 UR8, UR8, -0x2200, URZ ;  /* 0xffffde0008087890 */ /* 0x000fd2000fffe03f */
[----:B----4-:R4:W-:Y:S01]  /*b5e0*/  UTMASTG.4D [UR8], [UR4] ;  /* 0x00000008040073b5 */ /* 0x0109e20008018000 */
[----:B------:R0:W-:Y:S01]  /*b5f0*/  UTMACMDFLUSH ;  /* 0x00000000000079b7 */ /* 0x0001e20000000000 */
[----:B----4-:R-:W-:-:S04]  /*b600*/  DEPBAR.LE SB0, 0x1 ;  /* 0x000080400000791a */ /* 0x010fc80000000000 */
.L_x_74:
[----:B------:R-:W-:Y:S05]  /*b610*/  BSYNC B0 ;  /* 0x0000000000007941 */ /* 0x000fea0003800000 */
.L_x_73:
        /* <DEDUP_REMOVED lines=17> */
[----:B-----5:R-:W5:Y:S02]  /*b730*/  FENCE.VIEW.ASYNC.S ;  /* 0x00000000000073c6 */ /* 0x020f640000000000 */
[----:B-----5:R-:W-:Y:S06]  /*b740*/  BAR.SYNC.DEFER_BLOCKING 0x1, 0x80 ;  /* 0x0042000000007b1d */ /* 0x020fec0000010000 */
[----:B------:R-:W-:Y:S05]  /*b750*/  @P1 BRA `(.L_x_76) ;  /* 0x0000000000301947 */ /* 0x000fea0003800000 */
[----:B------:R-:W-:Y:S01]  /*b760*/  S2UR UR12, SR_CTAID.Z ;  /* 0x00000000000c79c3 */ /* 0x000fe20000002700 */
[----:B------:R-:W-:Y:S01]  /*b770*/  R2UR UR8, R17 ;  /* 0x00000000110872ca */ /* 0x000fe200000e0000 */
[----:B------:R-:W-:Y:S01]  /*b780*/  ULDC.64 UR4, c[0x0][0x198] ;  /* 0x0000660000047ab9 */ /* 0x000fe20000000a00 */
[----:B------:R-:W-:Y:S01]  /*b790*/  UMOV UR9, 0xa0 ;  /* 0x000000a000097882 */ /* 0x000fe20000000000 */
[----:B------:R-:W-:Y:S01]  /*b7a0*/  UIADD3 UR4, UP0, UR4, 0x670, URZ ;  /* 0x0000067004047890 */ /* 0x000fe2000ff1e03f */
[----:B------:R-:W-:-:S03]  /*b7b0*/  UMOV UR10, UR42 ;  /* 0x0000002a000a7c82 */ /* 0x000fc60008000000 */
[----:B------:R-:W5:Y:S01]  /*b7c0*/  S2UR UR11, SR_CTAID.Y ;  /* 0x00000000000b79c3 */ /* 0x000f620000002600 */
[----:B------:R-:W-:-:S05]  /*b7d0*/  UIADD3.X UR5, URZ, UR5, URZ, UP0, !UPT ;  /* 0x000000053f057290 */ /* 0x000fca00087fe43f */
[----:B------:R-:W-:-:S09]  /*b7e0*/  UIADD3 UR8, UR8, -0x1200, URZ ;  /* 0xffffee0008087890 */ /* 0x000fd2000fffe03f */
[----:B-----5:R1:W-:Y:S01]  /*b7f0*/  UTMASTG.4D [UR8], [UR4] ;  /* 0x00000008040073b5 */ /* 0x0203e20008018000 */
[----:B------:R0:W-:Y:S01]  /*b800*/  UTMACMDFLUSH ;  /* 0x00000000000079b7 */ /* 0x0001e20000000000 */
[----:B-1----:R-:W-:-:S04]  /*b810*/  DEPBAR.LE SB0, 0x1 ;  /* 0x000080400000791a */ /* 0x002fc80000000000 */
.L_x_76:
[----:B------:R-:W-:Y:S05]  /*b820*/  BSYNC B0 ;  /* 0x0000000000007941 */ /* 0x000fea0003800000 */
.L_x_75:
[----:B------:R-:W-:Y:S06]  /*b830*/  BAR.SYNC.DEFER_BLOCKING 0x1, 0x80 ;  /* 0x0042000000007b1d */ /* 0x000fec0000010000 */
[----:B------:R-:W-:Y:S01]  /*b840*/  BSSY B0, `(.L_x_77) ;  /* 0x0000016000007945 */ /* 0x000fe20003800000 */
[----:B------:R1:W-:Y:S04]  /*b850*/  STSM.16.M88.4 [R18], R56 ;  /* 0x0000003812007844 */ /* 0x0003e80000000200 */
        /* <DEDUP_REMOVED lines=18> */
[----:B-----5:R1:W-:Y:S02]  /*b980*/  UTMASTG.4D [UR8], [UR4] ;  /* 0x00000008040073b5 */ /* 0x0203e40008018000 */
[----:B-1----:R0:W-:Y:S02]  /*b990*/  UTMACMDFLUSH ;  /* 0x00000000000079b7 */ /* 0x0021e40000000000 */
.L_x_78:
[----:B------:R-:W-:Y:S05]  /*b9a0*/  BSYNC B0 ;  /* 0x0000000000007941 */ /* 0x000fea0003800000 */
.L_x_77:
[----:B------:R-:W-:Y:S01]  /*b9b0*/  R2UR UR4, R2 ;  /* 0x00000000020472ca */ /* 0x000fe200000e0000 */
[----:B------:R-:W-:-:S04]  /*b9c0*/  DEPBAR.LE SB0, 0x0 ;  /* 0x000080000000791a */ /* 0x000fc80000000000 */
[----:B------:R-:W-:-:S08]  /*b9d0*/  R2UR UR5, R16 ;  /* 0x00000000100572ca */ /* 0x000fd000000e0000 */
[----:B------:R-:W-:-:S04]  /*b9e0*/  UIADD3 UR4, UR4, -0x1, URZ ;  /* 0xffffffff04047890 */ /* 0x000fc8000fffe03f */
[----:B------:R-:W-:-:S04]  /*b9f0*/  USHF.L.U32 UR4, UR4, 0x3, URZ ;  /* 0x0000000304047899 */ /* 0x000fc8000800063f */
[----:B------:R-:W-:-:S04]  /*ba00*/  ULOP3.LUT UR4, UR4, 0x8, URZ, 0xe2, !UPT ;  /* 0x0000000804047892 */ /* 0x000fc8000f8ee23f */
[----:B------:R-:W-:-:S06]  /*ba10*/  ULOP3.LUT UR4, UR4, 0x18, URZ, 0x3c, !UPT ;  /* 0x0000001804047892 */ /* 0x000fcc000f8e3c3f */
[----:B------:R-:W-:-:S04]  /*ba20*/  MOV R0, UR4 ;  /* 0x0000000400007c02 */ /* 0x000fc80008000f00 */
[----:B------:R-:W-:Y:S01]  /*ba30*/  SYNCS.ARRIVE.TRANS64.A1T0 RZ, [R0+UR5+0x31090], RZ ;  /* 0x031090ff00ff79a7 */ /* 0x000fe20008100005 */
[----:B------:R-:W-:Y:S05]  /*ba40*/  EXIT ;  /* 0x000000000000794d */ /* 0x000fea0003800000 */
.L_x_6:
[----:B------:R-:W-:-:S08]  /*ba50*/  UISETP.NE.AND UP0, UPT, UR8, 0x1, UPT ;  /* 0x000000010800788c */ /* 0x000fd0000bf05270 */
[----:B------:R-:W1:-:S00]  /*ba60*/  USETMAXREG.DEALLOC.CTAPOOL 0x18 ;  /* 0x00000018000079c8 */ /* 0x000e4000080e0500 */
[----:B------:R-:W-:-:S13]  /*ba70*/  PLOP3.LUT P0, PT, PT, PT, UP0, 0x80, 0x0 ;  /* 0x000000000000781c */ /* 0x000fda0003f0f008 */
[----:B------:R-:W-:Y:S05]  /*ba80*/  @P0 EXIT ;  /* 0x000000000000094d */ /* 0x000fea0003800000 */
[----:B------:R-:W2:Y:S01]  /*ba90*/  S2UR UR11, SR_CTAID.X ;  /* 0x00000000000b79c3 */ /* 0x000ea20000002500 */
[----:B------:R-:W-:Y:S01]  /*baa0*/  ELECT P3, URZ, PT ;  /* 0x00000000003f782f */ /* 0x000fe20003860000 */
[----:B------:R-:W-:Y:S01]  /*bab0*/  BSSY B0, `(.L_x_79) ;  /* 0x0000049000007945 */ /* 0x000fe20003800000 */
[----:B-1----:R-:W-:Y:S02]  /*bac0*/  MOV R2, RZ ;  /* 0x000000ff00027202 */ /* 0x002fe40000000f00 */
[----:B------:R-:W-:Y:S02]  /*bad0*/  MOV R8, RZ ;  /* 0x000000ff00087202 */ /* 0x000fe40000000f00 */
[----:B------:R-:W-:Y:S01]  /*bae0*/  MOV R4, RZ ;  /* 0x000000ff00047202 */ /* 0x000fe20000000f00 */
[----:B------:R-:W1:Y:S08]  /*baf0*/  S2UR UR60, SR_CTAID.Y ;  /* 0x00000000003c79c3 */ /* 0x000e700000002600 */
[----:B------:R-:W3:Y:S01]  /*bb00*/  S2UR UR61, SR_CTAID.Z ;  /* 0x00000000003d79c3 */ /* 0x000ee20000002700 */
[----:B--2---:R-:W-:Y:S01]  /*bb10*/  USHF.L.U32 UR11, UR11, 0x7, URZ ;  /* 0x000000070b0b7899 */ /* 0x004fe2000800063f */
[----:B------:R-:W-:Y:S11]  /*bb20*/  @!P3 BRA `(.L_x_80) ;  /* 0x000000040004b947 */ /* 0x000ff60003800000 */
[----:B------:R-:W2:Y:S01]  /*bb30*/  S2R R4, SR_CgaCtaId ;  /* 0x0000000000047919 */ /* 0x000ea20000008800 */
[----:B------:R-:W-:Y:S02]  /*bb40*/  MOV R3, 0x400 ;  /* 0x0000040000037802 */ /* 0x000fe40000000f00 */
[----:B------:R-:W-:Y:S02]  /*bb50*/  MOV R5, 0x1 ;  /* 0x0000000100057802 */ /* 0x000fe40000000f00 */
[----:B--2---:R-:W-:Y:S02]  /*bb60*/  LEA R4, R4, R3, 0x18 ;  /* 0x0000000304047211 */ /* 0x004fe400078ec0ff */
[----:B------:R-:W-:-:S04]  /*bb70*/  SHF.L.U32 R3, R5, 0x1f, RZ ;  /* 0x0000001f05037819 */ /* 0x000fc800000006ff */
[----:B------:R-:W2:Y:S02]  /*bb80*/  SYNCS.PHASECHK.TRANS64.TRYWAIT P0, [R4+URZ+0x31060], R3 ;  /* 0x03106003040075a7 */ /* 0x000ea4000800017f */
[----:B--2---:R-:W-:Y:S05]  /*bb90*/  @!P0 BRA `(.L_x_81) ;  /* 0x0000002000188947 */ /* 0x004fea0003800000 */
.L_x_118:
[----:B------:R-:W-:Y:S01]  /*bba0*/  ULOP3.LUT UR4, UR15, 0x2, URZ, 0xfc, !UPT ;  /* 0x000000020f047892 */ /* 0x000fe2000f8efc3f */
[----:B--2---:R-:W-:-:S03]  /*bbb0*/  @P2 MOV R3, 0x7000 ;  /* 0x0000700000032802 */ /* 0x004fc60000000f00 */
[----:B------:R-:W-:Y:S01]  /*bbc0*/  UPRMT UR4, UR4, 0x9910, URZ ;  /* 0x0000991004047896 */ /* 0x000fe2000800003f */
[----:B------:R2:W-:Y:S03]  /*bbd0*/  @P2 SYNCS.ARRIVE.TRANS64 RZ, [R4+URZ+0x31050], R3 ;  /* 0x0310500304ff29a7 */ /* 0x0005e6000800003f */
[----:B------:R-:W-:-:S06]  /*bbe0*/  UISETP.NE.AND UP0, UPT, UR4, 0x2, UPT ;  /* 0x000000020400788c */ /* 0x000fcc000bf05270 */
[----:B------:R-:W-:-:S13]  /*bbf0*/  PLOP3.LUT P0, PT, PT, PT, UP0, 0x80, 0x0 ;  /* 0x000000000000781c */ /* 0x000fda0003f0f008 */
[----:B--2---:R-:W-:Y:S05]  /*bc00*/  @P0 BRA `(.L_x_82) ;  /* 0x0000000000040947 */ /* 0x004fea0003800000 */
[----:B-1-3--:R-:W-:Y:S01]  /*bc10*/  BPT.TRAP 0x1 ;  /* 0x000000040000795c */ /* 0x00afe20000300000 */
.L_x_82:
[----:B------:R-:W-:-:S04]  /*bc20*/  LOP3.LUT P0, RZ, R0, 0x1f, RZ, 0xc0, !PT ;  /* 0x0000001f00ff7812 */ /* 0x000fc8000780c0ff */
[----:B------:R-:W-:-:S13]  /*bc30*/  PLOP3.LUT P0, PT, P0, P2, PT, 0x2a, 0x0 ;  /* 0x000000000000781c */ /* 0x000fda0000704572 */
[----:B------:R-:W-:Y:S05]  /*bc40*/  @P0 BRA `(.L_x_83) ;  /* 0x0000000000040947 */ /* 0x000fea0003800000 */
[----:B-1-3--:R-:W-:Y:S01]  /*bc50*/  BPT.TRAP 0x1 ;  /* 0x000000040000795c */ /* 0x00afe20000300000 */
.L_x_83:
[----:B------:R-:W-:Y:S01]  /*bc60*/  R2UR UR8, R4 ;  /* 0x00000000040872ca */ /* 0x000fe200000e0000 */
[----:B------:R-:W-:Y:S01]  /*bc70*/  ULDC.64 UR4, c[0x0][0x198] ;  /* 0x0000660000047ab9 */ /* 0x000fe20000000a00 */
[----:B------:R-:W-:Y:S01]  /*bc80*/  UMOV UR6, 0x0 ;  /* 0x0000000000067882 */ /* 0x000fe20000000000 */
[----:B------:R-:W-:Y:S01]  /*bc90*/  UIADD3 UR4, UP0, UR4, 0xf0, URZ ;  /* 0x000000f004047890 */ /* 0x000fe2000ff1e03f */
[----:B------:R-:W-:Y:S01]  /*bca0*/  MOV R8, 0x40 ;  /* 0x0000004000087802 */ /* 0x000fe20000000f00 */
[----:B------:R-:W-:Y:S01]  /*bcb0*/  UMOV UR7, 0x10000000 ;  /* 0x1000000000077882 */ /* 0x000fe20000000000 */
[----:B------:R-:W-:Y:S01]  /*bcc0*/  UMOV UR10, URZ ;  /* 0x0000003f000a7c82 */ /* 0x000fe20008000000 */
[----:B------:R-:W-:Y:S01]  /*bcd0*/  UIADD3.X UR5, URZ, UR5, URZ, UP0, !UPT ;  /* 0x000000053f057290 */ /* 0x000fe200087fe43f */
[----:B------:R-:W-:Y:S01]  /*bce0*/  MOV R4, 0x1 ;  /* 0x0000000100047802 */ /* 0x000fe20000000f00 */
[----:B-1----:R-:W-:Y:S01]  /*bcf0*/  UMOV UR12, UR60 ;  /* 0x0000003c000c7c82 */ /* 0x002fe20008000000 */
[----:B---3--:R-:W-:Y:S01]  /*bd00*/  UMOV UR13, UR61 ;  /* 0x0000003d000d7c82 */ /* 0x008fe20008000000 */
[----:B------:R-:W-:Y:S01]  /*bd10*/  UMOV UR18, 0x20 ;  /* 0x0000002000127882 */ /* 0x000fe20000000000 */
[----:B------:R-:W-:Y:S01]  /*bd20*/  UMOV UR19, UR11 ;  /* 0x0000000b00137c82 */ /* 0x000fe20008000000 */
[----:B------:R-:W-:-:S02]  /*bd30*/  UIADD3 UR9, UR8, 0x31050, URZ ;  /* 0x0003105008097890 */ /* 0x000fc4000fffe03f */
[----:B------:R-:W-:Y:S01]  /*bd40*/  UIADD3 UR16, UR8, 0x1000, URZ ;  /* 0x0000100008107890 */ /* 0x000fe2000fffe03f */
[----:B------:R-:W-:Y:S01]  /*bd50*/  UMOV UR20, UR60 ;  /* 0x0000003c00147c82 */ /* 0x000fe20008000000 */
[----:B------:R-:W-:Y:S01]  /*bd60*/  UMOV UR21, UR61 ;  /* 0x0000003d00157c82 */ /* 0x000fe20008000000 */
[----:B------:R-:W-:Y:S02]  /*bd70*/  UIADD3 UR56, UR8, 0x2000, URZ ;  /* 0x0000200008387890 */ /* 0x000fe4000fffe03f */
[----:B------:R-:W-:Y:S02]  /*bd80*/  UMOV UR17, UR9 ;  /* 0x0000000900117c82 */ /* 0x000fe40008000000 */
[----:B------:R1:W-:Y:S01]  /*bd90*/  UTMALDG.4D [UR8], [UR4], desc[UR6] ;  /* 0x00000608040075b4 */ /* 0x0003e20008019000 */
[----:B------:R-:W-:Y:S02]  /*bda0*/  UIADD3 UR32, UR8, 0x3000, URZ ;  /* 0x0000300008207890 */ /* 0x000fe4000fffe03f */
[----:B------:R-:W-:Y:S01]  /*bdb0*/  UIADD3 UR24, UR8, 0x4000, URZ ;  /* 0x0000400008187890 */ /* 0x000fe2000fffe03f */
[----:B------:R-:W-:Y:S01]  /*bdc0*/  UMOV UR58, 0x40 ;  /* 0x00000040003a7882 */ /* 0x000fe20000000000 */
[----:B------:R-:W-:Y:S01]  /*bdd0*/  UMOV UR59, UR11 ;  /* 0x0000000b003b7c82 */ /* 0x000fe20008000000 */
[----:B------:R-:W-:Y:S01]  /*bde0*/  UMOV UR57, UR9 ;  /* 0x0000000900397c82 */ /* 0x000fe20008000000 */
[----:B------:R2:W-:Y:S01]  /*bdf0*/  UTMALDG.4D [UR16], [UR4], desc[UR6] ;  /* 0x00000610040075b4 */ /* 0x0005e20008019000 */
[----:B------:R-:W-:Y:S01]  /*be00*/  UMOV UR34, 0x60 ;  /* 0x0000006000227882 */ /* 0x000fe20000000000 */
[----:B------:R-:W-:Y:S01]  /*be10*/  UMOV UR35, UR11 ;  /* 0x0000000b00237c82 */ /* 0x000fe20008000000 */
[----:B------:R-:W-:Y:S01]  /*be20*/  UMOV UR36, UR60 ;  /* 0x0000003c00247c82 */ /* 0x000fe20008000000 */
[----:B------:R-:W-:Y:S01]  /*be30*/  UMOV UR37, UR61 ;  /* 0x0000003d00257c82 */ /* 0x000fe20008000000 */
[----:B------:R-:W-:Y:S01]  /*be40*/  UMOV UR33, UR9 ;  /* 0x0000000900217c82 */ /* 0x000fe20008000000 */
[----:B------:R-:W-:Y:S01]  /*be50*/  UMOV UR26, 0x80 ;  /* 0x00000080001a7882 */ /* 0x000fe20000000000 */
[----:B------:R-:W-:Y:S01]  /*be60*/  UMOV UR27, UR11 ;  /* 0x0000000b001b7c82 */ /* 0x000fe20008000000 */
[----:B------:R-:W-:Y:S01]  /*be70*/  UMOV UR28, UR60 ;  /* 0x0000003c001c7c82 */ /* 0x000fe20008000000 */
[----:B------:R4:W-:Y:S01]  /*be80*/  UTMALDG.4D [UR56], [UR4], desc[UR6] ;  /* 0x00000638040075b4 */ /* 0x0009e20008019000 */
[----:B------:R-:W-:Y:S01]  /*be90*/  UMOV UR29, UR61 ;  /* 0x0000003d001d7c82 */ /* 0x000fe20008000000 */
[----:B------:R-:W-:Y:S01]  /*bea0*/  UMOV UR25, UR9 ;  /* 0x0000000900197c82 */ /* 0x000fe20008000000 */
[----:B------:R4:W-:Y:S01]  /*beb0*/  UTMALDG.4D [UR32], [UR4], desc[UR6] ;  /* 0x00000620040075b4 */ /* 0x0009e20008019000 */
[----:B-1----:R-:W-:Y:S01]  /*bec0*/  UMOV UR10, 0xc0 ;  /* 0x000000c0000a7882 */ /* 0x002fe20000000000 */
[----:B------:R4:W-:Y:S01]  /*bed0*/  UTMALDG.4D [UR24], [UR4], desc[UR6] ;  /* 0x00000618040075b4 */ /* 0x0009e20008019000 */
[----:B--2---:R-:W-:-:S02]  /*bee0*/  UIADD3 UR16, UR8, 0x5000, URZ ;  /* 0x0000500008107890 */ /* 0x004fc4000fffe03f */
[----:B------:R-:W-:Y:S01]  /*bef0*/  UIADD3 UR8, UR8, 0x6000, URZ ;  /* 0x0000600008087890 */ /* 0x000fe2000fffe03f */
[----:B------:R-:W-:-:S06]  /*bf00*/  UMOV UR18, 0xa0 ;  /* 0x000000a000127882 */ /* 0x000fcc0000000000 */
[----:B------:R4:W-:Y:S02]  /*bf10*/  UTMALDG.4D [UR16], [UR4], desc[UR6] ;  /* 0x00000610040075b4 */ /* 0x0009e40008019000 */
[----:B------:R4:W-:Y:S02]  /*bf20*/  UTMALDG.4D [UR8], [UR4], desc[UR6] ;  /* 0x00000608040075b4 */ /* 0x0009e40008019000 */
[----:B----4-:R-:W-:Y:S01]  /*bf30*/  NOP ;  /* 0x0000000000007918 */ /* 0x010fe20000000000 */
.L_x_80:
[----:B-1-3--:R-:W-:Y:S05]  /*bf40*/  BSYNC B0 ;  /* 0x0000000000007941 */ /* 0x00afea0003800000 */
.L_x_79:
[----:B------:R-:W1:Y:S01]  /*bf50*/  LDC R3, c[0x0][0x28c] ;  /* 0x0000a300ff037b82 */ /* 0x000e620000000800 */
[----:B------:R-:W-:Y:S01]  /*bf60*/  BSSY B0, `(.L_x_84) ;  /* 0x0000049000007945 */ /* 0x000fe20003800000 */
[----:B-1----:R-:W-:-:S13]  /*bf70*/  ISETP.GT.AND P4, PT, R3, RZ, P3 ;  /* 0x000000ff0300720c */ /* 0x002fda0001f84270 */
[----:B------:R-:W-:Y:S05]  /*bf80*/  @!P4 BRA `(.L_x_85) ;  /* 0x000000040018c947 */ /* 0x000fea0003800000 */
[----:B------:R-:W1:Y:S01]  /*bf90*/  S2R R5, SR_CgaCtaId ;  /* 0x0000000000057919 */ /* 0x000e620000008800 */
[----:B------:R-:W-:-:S04]  /*bfa0*/  MOV R2, 0x400 ;  /* 0x0000040000027802 */ /* 0x000fc80000000f00 */
[----:B-1----:R-:W-:Y:S02]  /*bfb0*/  LEA R2, R5, R2, 0x18 ;  /* 0x0000000205027211 */ /* 0x002fe400078ec0ff */
[----:B------:R-:W-:-:S04]  /*bfc0*/  MOV R5, 0x1 ;  /* 0x0000000100057802 */ /* 0x000fc80000000f00 */
[----:B------:R-:W-:-:S04]  /*bfd0*/  SHF.L.U32 R5, R5, 0x1f, RZ ;  /* 0x0000001f05057819 */ /* 0x000fc800000006ff */
[----:B------:R-:W1:Y:S02]  /*bfe0*/  SYNCS.PHASECHK.TRANS64.TRYWAIT P0, [R2+URZ+0x31028], R5 ;  /* 0x03102805020075a7 */ /* 0x000e64000800017f */
[----:B-1----:R-:W-:Y:S05]  /*bff0*/  @!P0 BRA `(.L_x_86) ;  /* 0x0000001c00148947 */ /* 0x002fea0003800000 */
.L_x_119:
[----:B------:R-:W-:Y:S01]  /*c000*/  ULOP3.LUT UR4, UR15, 0x2, URZ, 0xfc, !UPT ;  /* 0x000000020f047892 */ /* 0x000fe2000f8efc3f */
[----:B-1----:R-:W-:-:S03]  /*c010*/  @P2 MOV R5, 0x7000 ;  /* 0x0000700000052802 */ /* 0x002fc60000000f00 */
[----:B------:R-:W-:Y:S01]  /*c020*/  UPRMT UR4, UR4, 0x9910, URZ ;  /* 0x0000991004047896 */ /* 0x000fe2000800003f */
[----:B------:R1:W-:Y:S03]  /*c030*/  @P2 SYNCS.ARRIVE.TRANS64 RZ, [R2+URZ+0x31000], R5 ;  /* 0x0310000502ff29a7 */ /* 0x0003e6000800003f */
[----:B------:R-:W-:-:S06]  /*c040*/  UISETP.NE.AND UP0, UPT, UR4, 0x2, UPT ;  /* 0x000000020400788c */ /* 0x000fcc000bf05270 */
[----:B------:R-:W-:-:S13]  /*c050*/  PLOP3.LUT P0, PT, PT, PT, UP0, 0x80, 0x0 ;  /* 0x000000000000781c */ /* 0x000fda0003f0f008 */
[----:B-1----:R-:W-:Y:S05]  /*c060*/  @P0 BRA `(.L_x_87) ;  /* 0x0000000000040947 */ /* 0x002fea0003800000 */
[----:B------:R-:W-:Y:S01]  /*c070*/  BPT.TRAP 0x1 ;  /* 0x000000040000795c */ /* 0x000fe20000300000 */
.L_x_87:
[----:B------:R-:W-:-:S04]  /*c080*/  LOP3.LUT P0, RZ, R0, 0x1f, RZ, 0xc0, !PT ;  /* 0x0000001f00ff7812 */ /* 0x000fc8000780c0ff */
[----:B------:R-:W-:-:S13]  /*c090*/  PLOP3.LUT P0, PT, P0, P2, PT, 0x2a, 0x0 ;  /* 0x000000000000781c */ /* 0x000fda0000704572 */
[----:B------:R-:W-:Y:S05]  /*c0a0*/  @P0 BRA `(.L_x_88) ;  /* 0x0000000000040947 */ /* 0x000fea0003800000 */
[----:B------:R-:W-:Y:S01]  /*c0b0*/  BPT.TRAP 0x1 ;  /* 0x000000040000795c */ /* 0x000fe20000300000 */
.L_x_88:
        /* <DEDUP_REMOVED lines=8> */
[----:B------:R-:W-:Y:S01]  /*c140*/  UMOV UR19, URZ ;  /* 0x0000003f00137c82 */ /* 0x000fe20008000000 */
[----:B------:R-:W-:Y:S01]  /*c150*/  UMOV UR20, UR60 ;  /* 0x0000003c00147c82 */ /* 0x000fe20008000000 */
[----:B------:R-:W-:Y:S01]  /*c160*/  UMOV UR21, UR61 ;  /* 0x0000003d00157c82 */ /* 0x000fe20008000000 */
[----:B------:R-:W-:-:S02]  /*c170*/  UMOV UR58, 0x20 ;  /* 0x00000020003a7882 */ /* 0x000fc40000000000 */
[----:B------:R-:W-:Y:S02]  /*c180*/  UIADD3 UR16, UR8, 0xe000, URZ ;  /* 0x0000e00008107890 */ /* 0x000fe4000fffe03f */
[----:B------:R-:W-:Y:S02]  /*c190*/  UIADD3 UR17, UR8, 0x31000, URZ ;  /* 0x0003100008117890 */ /* 0x000fe4000fffe03f */
[----:B------:R-:W-:Y:S02]  /*c1a0*/  UIADD3 UR56, UR8, 0xf000, URZ ;  /* 0x0000f00008387890 */ /* 0x000fe4000fffe03f */
[----:B------:R-:W-:Y:S02]  /*c1b0*/  UIADD3 UR48, UR8, 0x10000, URZ ;  /* 0x0001000008307890 */ /* 0x000fe4000fffe03f */
[----:B------:R-:W-:Y:S02]  /*c1c0*/  UIADD3 UR40, UR8, 0x11000, URZ ;  /* 0x0001100008287890 */ /* 0x000fe4000fffe03f */
[----:B------:R-:W-:Y:S01]  /*c1d0*/  UIADD3 UR32, UR8, 0x12000, URZ ;  /* 0x0001200008207890 */ /* 0x000fe2000fffe03f */
[----:B------:R1:W-:Y:S01]  /*c1e0*/  UTMALDG.4D [UR16], [UR4], desc[UR6] ;  /* 0x00000610040075b4 */ /* 0x0003e20008019000 */
[----:B------:R-:W-:Y:S01]  /*c1f0*/  UIADD3 UR24, UR8, 0x13000, URZ ;  /* 0x0001300008187890 */ /* 0x000fe2000fffe03f */
[----:B------:R-:W-:Y:S01]  /*c200*/  UMOV UR59, UR19 ;  /* 0x00000013003b7c82 */ /* 0x000fe20008000000 */
[----:B------:R-:W-:Y:S01]  /*c210*/  UMOV UR57, UR17 ;  /* 0x0000001100397c82 */ /* 0x000fe20008000000 */
        /* <DEDUP_REMOVED lines=11> */
[----:B------:R-:W-:Y:S01]  /*c2d0*/  UMOV UR34, 0x80 ;  /* 0x0000008000227882 */ /* 0x000fe20000000000 */
[----:B------:R-:W-:Y:S01]  /*c2e0*/  UMOV UR36, UR60 ;  /* 0x0000003c00247c82 */ /* 0x000fe20008000000 */
[----:B------:R-:W-:Y:S01]  /*c2f0*/  UMOV UR37, UR61 ;  /* 0x0000003d00257c82 */ /* 0x000fe20008000000 */
[----:B------:R-:W-:Y:S01]  /*c300*/  UMOV UR35, UR19 ;  /* 0x0000001300237c82 */ /* 0x000fe20008000000 */
[----:B------:R-:W-:Y:S01]  /*c310*/  UMOV UR33, UR17 ;  /* 0x0000001100217c82 */ /* 0x000fe20008000000 */
[----:B------:R2:W-:Y:S01]  /*c320*/  UTMALDG.4D [UR48], [UR4], desc[UR6] ;  /* 0x00000630040075b4 */ /* 0x0005e20008019000 */
[----:B------:R-:W-:Y:S01]  /*c330*/  UMOV UR26, 0xa0 ;  /* 0x000000a0001a7882 */ /* 0x000fe20000000000 */
[----:B------:R-:W-:Y:S01]  /*c340*/  UMOV UR28, UR60 ;  /* 0x0000003c001c7c82 */ /* 0x000fe20008000000 */
[----:B------:R-:W-:Y:S01]  /*c350*/  UMOV UR29, UR61 ;  /* 0x0000003d001d7c82 */ /* 0x000fe20008000000 */
[----:B------:R-:W-:Y:S01]  /*c360*/  UMOV UR27, UR19 ;  /* 0x00000013001b7c82 */ /* 0x000fe20008000000 */
[----:B-1----:R-:W-:Y:S01]  /*c370*/  UIADD3 UR16, UR8, 0x14000, URZ ;  /* 0x0001400008107890 */ /* 0x002fe2000fffe03f */
[----:B------:R-:W-:Y:S01]  /*c380*/  UMOV UR25, UR17 ;  /* 0x0000001100197c82 */ /* 0x000fe20008000000 */
[----:B------:R2:W-:Y:S01]  /*c390*/  UTMALDG.4D [UR40], [UR4], desc[UR6] ;  /* 0x00000628040075b4 */ /* 0x0005e20008019000 */
[----:B------:R-:W-:Y:S01]  /*c3a0*/  UMOV UR18, 0xc0 ;  /* 0x000000c000127882 */ /* 0x000fe20000000000 */
[----:B------:R2:W-:Y:S01]  /*c3b0*/  UTMALDG.4D [UR32], [UR4], desc[UR6] ;  /* 0x00000620040075b4 */ /* 0x0005e20008019000 */
[----:B------:R2:W-:Y:S04]  /*c3c0*/  UTMALDG.4D [UR24], [UR4], desc[UR6] ;  /* 0x00000618040075b4 */ /* 0x0005e80008019000 */
[----:B------:R2:W-:Y:S02]  /*c3d0*/  UTMALDG.4D [UR16], [UR4], desc[UR6] ;  /* 0x00000610040075b4 */ /* 0x0005e40008019000 */
[----:B--2---:R-:W-:Y:S01]  /*c3e0*/  NOP ;  /* 0x0000000000007918 */ /* 0x004fe20000000000 */
.L_x_85:
[----:B------:R-:W-:Y:S05]  /*c3f0*/  BSYNC B0 ;  /* 0x0000000000007941 */ /* 0x000fea0003800000 */
.L_x_84:
[----:B------:R-:W-:Y:S04]  /*c400*/  BSSY B0, `(.L_x_89) ;  /* 0x000004b000007945 */ /* 0x000fe80003800000 */
[----:B------:R-:W-:Y:S05]  /*c410*/  @!P3 BRA `(.L_x_90) ;  /* 0x000000040024b947 */ /* 0x000fea0003800000 */
[----:B------:R-:W1:Y:S01]  /*c420*/  S2R R6, SR_CgaCtaId ;  /* 0x0000000000067919 */ /* 0x000e620000008800 */
[----:B------:R-:W-:-:S04]  /*c430*/  MOV R5, 0x400 ;  /* 0x0000040000057802 */ /* 0x000fc80000000f00 */
[----:B-1----:R-:W-:Y:S02]  /*c440*/  LEA R7, R6, R5, 0x18 ;  /* 0x0000000506077211 */ /* 0x002fe400078ec0ff */
[----:B------:R-:W-:Y:S02]  /*c450*/  MOV R6, 0x1 ;  /* 0x0000000100067802 */ /* 0x000fe40000000f00 */
[----:B------:R-:W-:Y:S02]  /*c460*/  LEA R5, R4, R7, 0x3 ;  /* 0x0000000704057211 */ /* 0x000fe400078e18ff */
[----:B------:R-:W-:-:S04]  /*c470*/  SHF.L.U32 R6, R6, 0x1f, RZ ;  /* 0x0000001f06067819 */ /* 0x000fc800000006ff */
[----:B------:R-:W1:Y:S02]  /*c480*/  SYNCS.PHASECHK.TRANS64.TRYWAIT P0, [R5+URZ+0x31060], R6 ;  /* 0x03106006050075a7 */ /* 0x000e64000800017f */
[----:B-1----:R-:W-:Y:S05]  /*c490*/  @!P0 BRA `(.L_x_91) ;  /* 0x0000001800008947 */ /* 0x002fea0003800000 */
.L_x_120:
        /* <DEDUP_REMOVED lines=8> */
.L_x_92:
[----:B------:R-:W-:-:S04]  /*c520*/  LOP3.LUT P0, RZ, R0, 0x1f, RZ, 0xc0, !PT ;  /* 0x0000001f00ff7812 */ /* 0x000fc8000780c0ff */
[----:B------:R-:W-:-:S13]  /*c530*/  PLOP3.LUT P0, PT, P0, P2, PT, 0x2a, 0x0 ;  /* 0x000000000000781c */ /* 0x000fda0000704572 */
[----:B------:R-:W-:Y:S05]  /*c540*/  @P0 BRA `(.L_x_93) ;  /* 0x0000000000040947 */ /* 0x000fea0003800000 */
[----:B------:R-:W-:Y:S01]  /*c550*/  BPT.TRAP 0x1 ;  /* 0x000000040000795c */ /* 0x000fe20000300000 */
.L_x_93:
[----:B------:R-:W-:Y:S01]  /*c560*/  R2UR UR48, R4 ;  /* 0x00000000043072ca */ /* 0x000fe200000e0000 */
[----:B------:R-:W-:Y:S01]  /*c570*/  ULDC.64 UR8, c[0x0][0x198] ;  /* 0x0000660000087ab9 */ /* 0x000fe20000000a00 */
[----:B------:R-:W-:Y:S01]  /*c580*/  R2UR UR7, R7 ;  /* 0x00000000070772ca */ /* 0x000fe200000e0000 */
[----:B------:R-:W-:Y:S01]  /*c590*/  UIADD3 UR6, UP0, UR8, 0xf0, URZ ;  /* 0x000000f008067890 */ /* 0x000fe2000ff1e03f */
[----:B------:R-:W-:Y:S01]  /*c5a0*/  R2UR UR51, R8 ;  /* 0x00000000083372ca */ /* 0x000fe200000e0000 */
[----:B------:R-:W-:Y:S01]  /*c5b0*/  UMOV UR4, 0x0 ;  /* 0x0000000000047882 */ /* 0x000fe20000000000 */
[----:B------:R-:W-:Y:S01]  /*c5c0*/  R2UR UR49, R5 ;  /* 0x00000000053172ca */ /* 0x000fe200000e0000 */
[----:B------:R-:W-:Y:S01]  /*c5d0*/  UMOV UR5, 0x10000000 ;  /* 0x1000000000057882 */ /* 0x000fe20000000000 */
[----:B------:R-:W-:Y:S01]  /*c5e0*/  UMOV UR50, URZ ;  /* 0x0000003f00327c82 */ /* 0x000fe20008000000 */
[----:B------:R-:W-:Y:S01]  /*c5f0*/  UMOV UR52, UR60 ;  /* 0x0000003c00347c82 */ /* 0x000fe20008000000 */
[----:B------:R-:W-:Y:S01]  /*c600*/  UMOV UR53, UR61 ;  /* 0x0000003d00357c82 */ /* 0x000fe20008000000 */
[----:B------:R-:W-:Y:S01]  /*c610*/  UMOV UR42, 0x20 ;  /* 0x00000020002a7882 */ /* 0x000fe20000000000 */
[----:B------:R-:W-:Y:S01]  /*c620*/  UMOV UR44, UR60 ;  /* 0x0000003c002c7c82 */ /* 0x000fe20008000000 */
[----:B------:R-:W-:Y:S01]  /*c630*/  UMOV UR45, UR61 ;  /* 0x0000003d002d7c82 */ /* 0x000fe20008000000 */
[----:B------:R-:W-:Y:S01]  /*c640*/  UMOV UR18, 0x40 ;  /* 0x0000004000127882 */ /* 0x000fe20000000000 */
[----:B------:R-:W-:-:S02]  /*c650*/  UIMAD UR48, UR48, 0x7000, UR7 ;  /* 0x00007000303078a4 */ /* 0x000fc4000f8e0207 */
[----:B------:R-:W-:Y:S02]  /*c660*/  UIADD3 UR51, UR11, UR51, URZ ;  /* 0x000000330b337290 */ /* 0x000fe4000fffe03f */
[----:B------:R-:W-:Y:S02]  /*c670*/  UIADD3 UR49, UR49, 0x31050, URZ ;  /* 0x0003105031317890 */ /* 0x000fe4000fffe03f */
[----:B------:R-:W-:Y:S02]  /*c680*/  UIADD3.X UR7, URZ, UR9, URZ, UP0, !UPT ;  /* 0x000000093f077290 */ /* 0x000fe400087fe43f */
[----:B------:R-:W-:Y:S02]  /*c690*/  UIADD3 UR40, UR48, 0x1000, URZ ;  /* 0x0000100030287890 */ /* 0x000fe4000fffe03f */
[----:B------:R-:W-:Y:S01]  /*c6a0*/  UIADD3 UR16, UR48, 0x2000, URZ ;  /* 0x0000200030107890 */ /* 0x000fe2000fffe03f */
[----:B------:R-:W-:Y:S01]  /*c6b0*/  UMOV UR41, UR49 ;  /* 0x0000003100297c82 */ /* 0x000fe20008000000 */
[----:B------:R-:W-:Y:S01]  /*c6c0*/  UMOV UR43, UR51 ;  /* 0x00000033002b7c82 */ /* 0x000fe20008000000 */
[----:B------:R-:W-:Y:S01]  /*c6d0*/  UMOV UR20, UR60 ;  /* 0x0000003c00147c82 */ /* 0x000fe20008000000 */
[----:B------:R-:W-:Y:S01]  /*c6e0*/  UMOV UR21, UR61 ;  /* 0x0000003d00157c82 */ /* 0x000fe20008000000 */
[----:B------:R-:W-:Y:S01]  /*c6f0*/  UMOV UR17, UR49 ;  /* 0x0000003100117c82 */ /* 0x000fe20008000000 */
[----:B------:R-:W-:Y:S01]  /*c700*/  UMOV UR19, UR51 ;  /* 0x0000003300137c82 */ /* 0x000fe20008000000 */
[----:B------:R-:W-:Y:S01]  /*c710*/  UTMALDG.4D [UR48], [UR6], desc[UR4] ;  /* 0x00000430060075b4 */ /* 0x000fe20008019000 */
[----:B------:R-:W-:-:S02]  /*c720*/  UIADD3 UR32, UR48, 0x3000, URZ ;  /* 0x0000300030207890 */ /* 0x000fc4000fffe03f */
[----:B------:R-:W-:Y:S02]  /*c730*/  UIADD3 UR56, UR48, 0x4000, URZ ;  /* 0x0000400030387890 */ /* 0x000fe4000fffe03f */
[----:B------:R-:W-:Y:S01]  /*c740*/  UIADD3 UR24, UR48, 0x5000, URZ ;  /* 0x0000500030187890 */ /* 0x000fe2000fffe03f */
[----:B------:R-:W-:Y:S01]  /*c750*/  UMOV UR34, 0x60 ;  /* 0x0000006000227882 */ /* 0x000fe20000000000 */
[----:B------:R-:W-:Y:S01]  /*c760*/  UTMALDG.4D [UR40], [UR6], desc[UR4] ;  /* 0x00000428060075b4 */ /* 0x000fe20008019000 */
        /* <DEDUP_REMOVED lines=13> */
[----:B------:R2:W-:Y:S01]  /*c840*/  UTMALDG.4D [UR32], [UR6], desc[UR4] ;  /* 0x00000420060075b4 */ /* 0x0005e20008019000 */
[----:B------:R2:W-:Y:S01]  /*c850*/  UTMALDG.4D [UR56], [UR6], desc[UR4] ;  /* 0x00000438060075b4 */ /* 0x0005e20008019000 */
[----:B------:R2:W-:Y:S01]  /*c860*/  UTMALDG.4D [UR24], [UR6], desc[UR4] ;  /* 0x00000418060075b4 */ /* 0x0005e20008019000 */
[----:B-1----:R-:W-:Y:S01]  /*c870*/  UIADD3 UR16, UR48, 0x6000, URZ ;  /* 0x0000600030107890 */ /* 0x002fe2000fffe03f */
[----:B------:R-:W-:-:S08]  /*c880*/  UMOV UR18, 0xc0 ;  /* 0x000000c000127882 */ /* 0x000fd00000000000 */
[----:B------:R2:W-:Y:S02]  /*c890*/  UTMALDG.4D [UR16], [UR6], desc[UR4] ;  /* 0x00000410060075b4 */ /* 0x0005e40008019000 */
[----:B--2---:R-:W-:Y:S01]  /*c8a0*/  NOP ;  /* 0x0000000000007918 */ /* 0x004fe20000000000 */
.L_x_90:
[----:B------:R-:W-:Y:S05]  /*c8b0*/  BSYNC B0 ;  /* 0x0000000000007941 */ /* 0x000fea0003800000 */
.L_x_89:
[----:B------:R-:W-:Y:S01]  /*c8c0*/  BSSY B0, `(.L_x_94) ;  /* 0x000004d000007945 */ /* 0x000fe20003800000 */
[----:B------:R-:W-:-:S03]  /*c8d0*/  MOV R8, RZ ;  /* 0x000000ff00087202 */ /* 0x000fc60000000f00 */
[----:B------:R-:W-:Y:S05]  /*c8e0*/  @!P4 BRA `(.L_x_95) ;  /* 0x000000040028c947 */ /* 0x000fea0003800000 */
[----:B------:R-:W1:Y:S01]  /*c8f0*/  S2R R5, SR_CgaCtaId ;  /* 0x0000000000057919 */ /* 0x000e620000008800 */
[----:B------:R-:W-:Y:S02]  /*c900*/  MOV R4, 0x400 ;  /* 0x0000040000047802 */ /* 0x000fe40000000f00 */
[----:B------:R-:W-:-:S04]  /*c910*/  MOV R7, 0x1 ;  /* 0x0000000100077802 */ /* 0x000fc80000000f00 */
[----:B------:R-:W-:Y:S02]  /*c920*/  SHF.L.U32 R7, R7, 0x1f, RZ ;  /* 0x0000001f07077819 */ /* 0x000fe400000006ff */
[----:B-1----:R-:W-:-:S04]  /*c930*/  LEA R5, R5, R4, 0x18 ;  /* 0x0000000405057211 */ /* 0x002fc800078ec0ff */
[----:B------:R-:W-:-:S04]  /*c940*/  LEA R4, R2, R5, 0x3 ;  /* 0x0000000502047211 */ /* 0x000fc800078e18ff */
[----:B------:R-:W1:Y:S02]  /*c950*/  SYNCS.PHASECHK.TRANS64.TRYWAIT P0, [R4+URZ+0x31028], R7 ;  /* 0x03102807040075a7 */ /* 0x000e64000800017f */
[----:B-1----:R-:W-:Y:S05]  /*c960*/  @!P0 BRA `(.L_x_96) ;  /* 0x0000001000e08947 */ /* 0x002fea0003800000 */
.L_x_121:
        /* <DEDUP_REMOVED lines=8> */
.L_x_97:
[----:B------:R-:W-:-:S04]  /*c9f0*/  LOP3.LUT P0, RZ, R0, 0x1f, RZ, 0xc0, !PT ;  /* 0x0000001f00ff7812 */ /* 0x000fc8000780c0ff */
[----:B------:R-:W-:-:S13]  /*ca00*/  PLOP3.LUT P0, PT, P0, P2, PT, 0x2a, 0x0 ;  /* 0x000000000000781c */ /* 0x000fda0000704572 */
[----:B------:R-:W-:Y:S05]  /*ca10*/  @P0 BRA `(.L_x_98) ;  /* 0x0000000000040947 */ /* 0x000fea0003800000 */
[----:B------:R-:W-:Y:S01]  /*ca20*/  BPT.TRAP 0x1 ;  /* 0x000000040000795c */ /* 0x000fe20000300000 */
.L_x_98:
[----:B------:R-:W-:Y:S01]  /*ca30*/  IMAD R5, R2, 0x7000, R5 ;  /* 0x0000700002057824 */ /* 0x000fe200078e0205 */
[----:B------:R-:W-:Y:S01]  /*ca40*/  R2UR UR49, R4 ;  /* 0x00000000043172ca */ /* 0x000fe200000e0000 */
[----:B------:R-:W-:Y:S01]  /*ca50*/  ULDC.64 UR4, c[0x0][0x198] ;  /* 0x0000660000047ab9 */ /* 0x000fe20000000a00 */
[----:B------:R-:W-:Y:S01]  /*ca60*/  UMOV UR51, URZ ;  /* 0x0000003f00337c82 */ /* 0x000fe20008000000 */
[----:B------:R-:W-:Y:S01]  /*ca70*/  UIADD3 UR4, UP0, UR4, 0x2f0, URZ ;  /* 0x000002f004047890 */ /* 0x000fe2000ff1e03f */
[----:B------:R-:W-:Y:S01]  /*ca80*/  R2UR UR8, R5 ;  /* 0x00000000050872ca */ /* 0x000fe200000e0000 */
[----:B------:R-:W-:Y:S01]  /*ca90*/  UMOV UR6, 0x0 ;  /* 0x0000000000067882 */ /* 0x000fe20000000000 */
[----:B------:R-:W-:Y:S01]  /*caa0*/  UMOV UR7, 0x10000000 ;  /* 0x1000000000077882 */ /* 0x000fe20000000000 */
[----:B------:R-:W-:Y:S01]  /*cab0*/  UIADD3.X UR5, URZ, UR5, URZ, UP0, !UPT ;  /* 0x000000053f057290 */ /* 0x000fe200087fe43f */
[----:B------:R-:W-:Y:S01]  /*cac0*/  IADD3 R2, R2, 0x1, RZ ;  /* 0x0000000102027810 */ /* 0x000fe20007ffe0ff */
[----:B------:R-:W-:Y:S01]  /*cad0*/  UMOV UR50, URZ ;  /* 0x0000003f00327c82 */ /* 0x000fe20008000000 */
[----:B------:R-:W-:Y:S01]  /*cae0*/  UMOV UR52, UR60 ;  /* 0x0000003c00347c82 */ /* 0x000fe20008000000 */
[----:B------:R-:W-:Y:S01]  /*caf0*/  UMOV UR53, UR61 ;  /* 0x0000003d00357c82 */ /* 0x000fe20008000000 */
[----:B------:R-:W-:Y:S01]  /*cb00*/  UMOV UR42, 0x20 ;  /* 0x00000020002a7882 */ /* 0x000fe20000000000 */
[----:B------:R-:W-:Y:S01]  /*cb10*/  UIADD3 UR49, UR49, 0x31000, URZ ;  /* 0x0003100031317890 */ /* 0x000fe2000fffe03f */
[----:B------:R-:W-:Y:S01]  /*cb20*/  MOV R8, 0x1 ;  /* 0x0000000100087802 */ /* 0x000fe20000000f00 */
[----:B------:R-:W-:Y:S01]  /*cb30*/  UMOV UR44, UR60 ;  /* 0x0000003c002c7c82 */ /* 0x000fe20008000000 */
[----:B------:R-:W-:Y:S01]  /*cb40*/  UMOV UR45, UR61 ;  /* 0x0000003d002d7c82 */ /* 0x000fe20008000000 */
[----:B------:R-:W-:-:S02]  /*cb50*/  UIADD3 UR48, UR8, 0xe000, URZ ;  /* 0x0000e00008307890 */ /* 0x000fc4000fffe03f */
[----:B------:R-:W-:Y:S02]  /*cb60*/  UIADD3 UR40, UR8, 0xf000, URZ ;  /* 0x0000f00008287890 */ /* 0x000fe4000fffe03f */
        /* <DEDUP_REMOVED lines=34> */
.L_x_95:
[----:B------:R-:W-:Y:S05]  /*cd90*/  BSYNC B0 ;  /* 0x0000000000007941 */ /* 0x000fea0003800000 */
.L_x_94:
[----:B------:R-:W-:-:S13]  /*cda0*/  ISETP.GE.AND P0, PT, R3, 0x41, PT ;  /* 0x000000410300780c */ /* 0x000fda0003f06270 */
[----:B------:R-:W-:Y:S05]  /*cdb0*/  @!P0 EXIT ;  /* 0x000000000000894d */ /* 0x000fea0003800000 */
[----:B------:R-:W-:Y:S01]  /*cdc0*/  IADD3 R3, R3, 0x3f, RZ ;  /* 0x0000003f03037810 */ /* 0x000fe20007ffe0ff */
[----:B------:R-:W-:Y:S01]  /*cdd0*/  BSSY B0, `(.L_x_99) ;  /* 0x00000a7000007945 */ /* 0x000fe20003800000 */
[----:B------:R-:W-:Y:S02]  /*cde0*/  LOP3.LUT P0, RZ, R0, 0x1f, RZ, 0xc0, !PT ;  /* 0x0000001f00ff7812 */ /* 0x000fe4000780c0ff */
[----:B------:R-:W-:Y:S02]  /*cdf0*/  SHF.R.S32.HI R0, RZ, 0x1f, R3 ;  /* 0x0000001fff007819 */ /* 0x000fe40000011403 */
[----:B------:R-:W-:Y:S02]  /*ce00*/  PLOP3.LUT P0, PT, P0, P2, PT, 0x2a, 0x0 ;  /* 0x000000000000781c */ /* 0x000fe40000704572 */
[----:B------:R-:W-:Y:S02]  /*ce10*/  LEA.HI R0, R0, R3, RZ, 0x6 ;  /* 0x0000000300007211 */ /* 0x000fe400078f30ff */
[----:B------:R-:W-:-:S02]  /*ce20*/  MOV R3, UR15 ;  /* 0x0000000f00037c02 */ /* 0x000fc40008000f00 */
[----:B------:R-:W-:Y:S02]  /*ce30*/  SHF.R.S32.HI R4, RZ, 0x6, R0 ;  /* 0x00000006ff047819 */ /* 0x000fe40000011400 */
[----:B------:R-:W-:Y:S02]  /*ce40*/  LOP3.LUT R0, R3, 0x2, RZ, 0xfc, !PT ;  /* 0x0000000203007812 */ /* 0x000fe400078efcff */
[----:B------:R-:W-:Y:S02]  /*ce50*/  SHF.L.U32 R4, R4, 0x1, RZ ;  /* 0x0000000104047819 */ /* 0x000fe400000006ff */
[----:B------:R-:W-:-:S07]  /*ce60*/  MOV R3, 0x1 ;  /* 0x0000000100037802 */ /* 0x000fce0000000f00 */
.L_x_110:
[----:B------:R-:W-:Y:S04]  /*ce70*/  BSSY B1, `(.L_x_100) ;  /* 0x000004b000017945 */ /* 0x000fe80003800000 */
[----:B------:R-:W-:Y:S05]  /*ce80*/  @!P3 BRA `(.L_x_101) ;  /* 0x000000040024b947 */ /* 0x000fea0003800000 */
[----:B------:R-:W1:Y:S01]  /*ce90*/  S2R R6, SR_CgaCtaId ;  /* 0x0000000000067919 */ /* 0x000e620000008800 */
[----:B------:R-:W-:-:S04]  /*cea0*/  MOV R5, 0x400 ;  /* 0x0000040000057802 */ /* 0x000fc80000000f00 */
[----:B-1----:R-:W-:Y:S02]  /*ceb0*/  LEA R7, R6, R5, 0x18 ;  /* 0x0000000506077211 */ /* 0x002fe400078ec0ff */
[----:B------:R-:W-:Y:S02]  /*cec0*/  SHF.L.U32 R5, R3, 0x1f, RZ ;  /* 0x0000001f03057819 */ /* 0x000fe400000006ff */
[----:B------:R-:W-:-:S04]  /*ced0*/  LEA R6, R2, R7, 0x3 ;  /* 0x0000000702067211 */ /* 0x000fc800078e18ff */
[----:B------:R-:W1:Y:S02]  /*cee0*/  SYNCS.PHASECHK.TRANS64.TRYWAIT P4, [R6+URZ+0x31028], R5 ;  /* 0x03102805060075a7 */ /* 0x000e64000808017f */
[----:B-1----:R-:W-:Y:S05]  /*cef0*/  @!P4 BRA `(.L_x_102) ;  /* 0x0000000c0090c947 */ /* 0x002fea0003800000 */
.L_x_122:
[----:B-1----:R-:W-:-:S04]  /*cf00*/  @P2 MOV R5, 0x7000 ;  /* 0x0000700000052802 */ /* 0x002fc80000000f00 */
[----:B------:R1:W-:Y:S02]  /*cf10*/  @P2 SYNCS.ARRIVE.TRANS64 RZ, [R6+URZ+0x31000], R5 ;  /* 0x0310000506ff29a7 */ /* 0x0003e4000800003f */
[----:B-1----:R-:W-:-:S04]  /*cf20*/  PRMT R5, R0, 0x9910, RZ ;  /* 0x0000991000057816 */ /* 0x002fc800000000ff */
[----:B------:R-:W-:-:S13]  /*cf30*/  ISETP.NE.AND P4, PT, R5, 0x2, PT ;  /* 0x000000020500780c */ /* 0x000fda0003f85270 */
[----:B------:R-:W-:Y:S05]  /*cf40*/  @P4 BRA `(.L_x_103) ;  /* 0x0000000000044947 */ /* 0x000fea0003800000 */
[----:B------:R-:W-:Y:S01]  /*cf50*/  BPT.TRAP 0x1 ;  /* 0x000000040000795c */ /* 0x000fe20000300000 */
.L_x_103:
[----:B------:R-:W-:Y:S05]  /*cf60*/  @P0 BRA `(.L_x_104) ;  /* 0x0000000000040947 */ /* 0x000fea0003800000 */
[----:B------:R-:W-:Y:S01]  /*cf70*/  BPT.TRAP 0x1 ;  /* 0x000000040000795c */ /* 0x000fe20000300000 */
.L_x_104:
[----:B------:R-:W-:Y:S01]  /*cf80*/  IMAD R7, R2, 0x7000, R7 ;  /* 0x0000700002077824 */ /* 0x000fe200078e0207 */
[----:B------:R-:W-:Y:S01]  /*cf90*/  R2UR UR57, R6 ;  /* 0x00000000063972ca */ /* 0x000fe200000e0000 */
[----:B------:R-:W-:Y:S01]  /*cfa0*/  ULDC.64 UR4, c[0x0][0x198] ;  /* 0x0000660000047ab9 */ /* 0x000fe20000000a00 */
[----:B------:R-:W-:Y:S01]  /*cfb0*/  R2UR UR59, R8 ;  /* 0x00000000083b72ca */ /* 0x000fe200000e0000 */
[----:B------:R-:W-:Y:S01]  /*cfc0*/  UIADD3 UR4, UP0, UR4, 0x1f0, URZ ;  /* 0x000001f004047890 */ /* 0x000fe2000ff1e03f */
[----:B------:R-:W-:Y:S01]  /*cfd0*/  R2UR UR8, R7 ;  /* 0x00000000070872ca */ /* 0x000fe200000e0000 */
[----:B------:R-:W-:Y:S01]  /*cfe0*/  UMOV UR6, 0x0 ;  /* 0x0000000000067882 */ /* 0x000fe20000000000 */
[----:B------:R-:W-:Y:S01]  /*cff0*/  UMOV UR7, 0x10000000 ;  /* 0x1000000000077882 */ /* 0x000fe20000000000 */
[----:B------:R-:W-:Y:S01]  /*d000*/  UIADD3.X UR5, URZ, UR5, URZ, UP0, !UPT ;  /* 0x000000053f057290 */ /* 0x000fe200087fe43f */
[----:B------:R-:W-:Y:S01]  /*d010*/  IADD3 R5, R2, 0x1, RZ ;  /* 0x0000000102057810 */ /* 0x000fe20007ffe0ff */
[----:B------:R-:W-:Y:S01]  /*d020*/  UMOV UR58, URZ ;  /* 0x0000003f003a7c82 */ /* 0x000fe20008000000 */
[----:B------:R-:W-:Y:S01]  /*d030*/  UMOV UR50, 0x20 ;  /* 0x0000002000327882 */ /* 0x000fe20000000000 */
[----:B------:R-:W-:Y:S01]  /*d040*/  UMOV UR52, UR60 ;  /* 0x0000003c00347c82 */ /* 0x000fe20008000000 */
[----:B------:R-:W-:Y:S01]  /*d050*/  UMOV UR53, UR61 ;  /* 0x0000003d00357c82 */ /* 0x000fe20008000000 */
[----:B------:R-:W-:Y:S01]  /*d060*/  UIADD3 UR57, UR57, 0x31000, URZ ;  /* 0x0003100039397890 */ /* 0x000fe2000fffe03f */
[----:B------:R-:W-:Y:S01]  /*d070*/  ISETP.NE.AND P4, PT, R5, 0x5, PT ;  /* 0x000000050500780c */ /* 0x000fe20003f85270 */
[----:B------:R-:W-:-:S02]  /*d080*/  USHF.L.U32 UR59, UR59, 0x6, URZ ;  /* 0x000000063b3b7899 */ /* 0x000fc4000800063f */
[----:B------:R-:W-:Y:S01]  /*d090*/  UIADD3 UR56, UR8, 0xe000, URZ ;  /* 0x0000e00008387890 */ /* 0x000fe2000fffe03f */
[----:B------:R-:W-:Y:S01]  /*d0a0*/  SEL R2, RZ, 0x1, P4 ;  /* 0x00000001ff027807 */ /* 0x000fe20002000000 */
[----:B------:R-:W-:Y:S02]  /*d0b0*/  UIADD3 UR48, UR8, 0xf000, URZ ;  /* 0x0000f00008307890 */ /* 0x000fe4000fffe03f */
[----:B------:R-:W-:Y:S01]  /*d0c0*/  UIADD3 UR16, UR8, 0x10000, URZ ;  /* 0x0001000008107890 */ /* 0x000fe2000fffe03f */
[----:B------:R-:W-:Y:S01]  /*d0d0*/  LOP3.LUT R3, R3, R2, RZ, 0x3c, !PT ;  /* 0x0000000203037212 */ /* 0x000fe200078e3cff */
        /* <DEDUP_REMOVED lines=8> */
[----:B------:R-:W-:Y:S01]  /*d160*/  UIADD3 UR40, UR8, 0x11000, URZ ;  /* 0x0001100008287890 */ /* 0x000fe2000fffe03f */
[----:B------:R-:W-:Y:S01]  /*d170*/  SEL R2, R5, RZ, P4 ;  /* 0x000000ff05027207 */ /* 0x000fe20002000000 */
[----:B------:R-:W-:-:S02]  /*d180*/  UIADD3 UR32, UR8, 0x12000, URZ ;  /* 0x0001200008207890 */ /* 0x000fc4000fffe03f */
        /* <DEDUP_REMOVED lines=25> */
.L_x_101:
[----:B------:R-:W-:Y:S05]  /*d320*/  BSYNC B1 ;  /* 0x0000000000017941 */ /* 0x000fea0003800000 */
.L_x_100:
[----:B------:R-:W-:Y:S01]  /*d330*/  ISETP.LT.OR P4, PT, R4, 0x4, !P3 ;  /* 0x000000040400780c */ /* 0x000fe20005f81670 */
[----:B------:R-:W-:-:S12]  /*d340*/  BSSY B1, `(.L_x_105) ;  /* 0x000004c000017945 */ /* 0x000fd80003800000 */
[----:B------:R-:W-:Y:S05]  /*d350*/  @P4 BRA `(.L_x_106) ;  /* 0x0000000400284947 */ /* 0x000fea0003800000 */
[----:B------:R-:W1:Y:S01]  /*d360*/  S2R R6, SR_CgaCtaId ;  /* 0x0000000000067919 */ /* 0x000e620000008800 */
[----:B------:R-:W-:Y:S02]  /*d370*/  MOV R5, 0x400 ;  /* 0x0000040000057802 */ /* 0x000fe40000000f00 */
[----:B------:R-:W-:Y:S02]  /*d380*/  SHF.L.U32 R7, R3, 0x1f, RZ ;  /* 0x0000001f03077819 */ /* 0x000fe400000006ff */
[----:B-1----:R-:W-:-:S04]  /*d390*/  LEA R5, R6, R5, 0x18 ;  /* 0x0000000506057211 */ /* 0x002fc800078ec0ff */
[----:B------:R-:W-:-:S04]  /*d3a0*/  LEA R6, R2, R5, 0x3 ;  /* 0x0000000502067211 */ /* 0x000fc800078e18ff */
[----:B------:R-:W1:Y:S02]  /*d3b0*/  SYNCS.PHASECHK.TRANS64.TRYWAIT P4, [R6+URZ+0x31028], R7 ;  /* 0x03102807060075a7 */ /* 0x000e64000808017f */
[----:B-1----:R-:W-:Y:S05]  /*d3c0*/  @!P4 BRA `(.L_x_107) ;  /* 0x000000080070c947 */ /* 0x002fea0003800000 */
.L_x_123:
[----:B-1----:R-:W-:-:S04]  /*d3d0*/  @P1 MOV R7, 0x7000 ;  /* 0x0000700000071802 */ /* 0x002fc80000000f00 */
[----:B------:R1:W-:Y:S02]  /*d3e0*/  @P1 SYNCS.ARRIVE.TRANS64 RZ, [R6+URZ+0x31000], R7 ;  /* 0x0310000706ff19a7 */ /* 0x0003e4000800003f */
[----:B-1----:R-:W-:-:S04]  /*d3f0*/  PRMT R7, R0, 0x9910, RZ ;  /* 0x0000991000077816 */ /* 0x002fc800000000ff */
[----:B------:R-:W-:-:S13]  /*d400*/  ISETP.NE.AND P4, PT, R7, 0x2, PT ;  /* 0x000000020700780c */ /* 0x000fda0003f85270 */
[----:B------:R-:W-:Y:S05]  /*d410*/  @P4 BRA `(.L_x_108) ;  /* 0x0000000000044947 */ /* 0x000fea0003800000 */
[----:B------:R-:W-:Y:S01]  /*d420*/  BPT.TRAP 0x1 ;  /* 0x000000040000795c */ /* 0x000fe20000300000 */
.L_x_108:
[----:B------:R-:W-:Y:S05]  /*d430*/  @P0 BRA `(.L_x_109) ;  /* 0x0000000000040947 */ /* 0x000fea0003800000 */
[----:B------:R-:W-:Y:S01]  /*d440*/  BPT.TRAP 0x1 ;  /* 0x000000040000795c */ /* 0x000fe20000300000 */
.L_x_109:
        /* <DEDUP_REMOVED lines=16> */
[----:B------:R-:W-:Y:S01]  /*d550*/  USHF.L.U32 UR59, UR59, 0x6, URZ ;  /* 0x000000063b3b7899 */ /* 0x000fe2000800063f */
[----:B------:R-:W-:Y:S01]  /*d560*/  IADD3 R8, R8, 0x1, RZ ;  /* 0x0000000108087810 */ /* 0x000fe20007ffe0ff */
[----:B------:R-:W-:Y:S01]  /*d570*/  UIADD3 UR56, UR8, 0xe000, URZ ;  /* 0x0000e00008387890 */ /* 0x000fe2000fffe03f */
[----:B------:R-:W-:Y:S01]  /*d580*/  SEL R6, RZ, 0x1, P4 ;  /* 0x00000001ff067807 */ /* 0x000fe20002000000 */
[----:B------:R-:W-:Y:S01]  /*d590*/  UIADD3 UR48, UR8, 0xf000, URZ ;  /* 0x0000f00008307890 */ /* 0x000fe2000fffe03f */
[----:B------:R-:W-:Y:S01]  /*d5a0*/  SEL R2, R2, RZ, P4 ;  /* 0x000000ff02027207 */ /* 0x000fe20002000000 */
        /* <DEDUP_REMOVED lines=37> */
.L_x_106:
[----:B------:R-:W-:Y:S05]  /*d800*/  BSYNC B1 ;  /* 0x0000000000017941 */ /* 0x000fea0003800000 */
.L_x_105:
[C---:B------:R-:W-:Y:S02]  /*d810*/  ISETP.GT.AND P4, PT, R4.reuse, 0x4, PT ;  /* 0x000000040400780c */ /* 0x040fe40003f84270 */
[----:B------:R-:W-:-:S11]  /*d820*/  IADD3 R4, R4, -0x2, RZ ;  /* 0xfffffffe04047810 */ /* 0x000fd60007ffe0ff */
[----:B------:R-:W-:Y:S05]  /*d830*/  @P4 BRA `(.L_x_110) ;  /* 0xfffffff4008c4947 */ /* 0x000fea000383ffff */
[----:B------:R-:W-:Y:S05]  /*d840*/  BSYNC B0 ;  /* 0x0000000000007941 */ /* 0x000fea0003800000 */
.L_x_99:
[----:B------:R-:W-:Y:S05]  /*d850*/  EXIT ;  /* 0x000000000000794d */ /* 0x000fea0003800000 */
.L_x_15:
[----:B-1----:R-:W-:-:S04]  /*d860*/  MOV R3, UR5 ;  /* 0x0000000500037c02 */ /* 0x002fc80008000f00 */
[----:B------:R1:W2:Y:S03]  /*d870*/  SYNCS.PHASECHK.TRANS64.TRYWAIT P1, [R3+URZ+0x31050], R4 ;  /* 0x03105004030075a7 */ /* 0x0002a6000802017f */
[----:B--2---:R-:W-:Y:S05]  /*d880*/  @!P1 NANOSLEEP.SYNCS 0x989680 ;  /* 0x009896800000995d */ /* 0x004fea0003900000 */
[----:B------:R-:W2:Y:S02]  /*d890*/  @!P1 SYNCS.PHASECHK.TRANS64 P1, [R3+URZ+0x31050], R4 ;  /* 0x03105004030095a7 */ /* 0x000ea4000802007f */
[----:B--2---:R-:W-:Y:S05]  /*d8a0*/  @!P1 BRA `(.L_x_15) ;  /* 0xfffffffc00ec9947 */ /* 0x004fea000383ffff */
[----:B------:R-:W-:Y:S05]  /*d8b0*/  BRA `(.L_x_111) ;  /* 0xffffff3400987947 */ /* 0x000fea000383ffff */
.L_x_17:
[----:B------:R-:W-:-:S13]  /*d8c0*/  R2UR UR4, R16 ;  /* 0x00000000100472ca */ /* 0x000fda00000e0000 */
[----:B-1----:R-:W-:-:S04]  /*d8d0*/  MOV R3, UR4 ;  /* 0x0000000400037c02 */ /* 0x002fc80008000f00 */
[----:B------:R1:W2:Y:S03]  /*d8e0*/  SYNCS.PHASECHK.TRANS64.TRYWAIT P1, [R3+URZ+0x31000], R14 ;  /* 0x0310000e030075a7 */ /* 0x0002a6000802017f */
[----:B--2---:R-:W-:Y:S05]  /*d8f0*/  @!P1 NANOSLEEP.SYNCS 0x989680 ;  /* 0x009896800000995d */ /* 0x004fea0003900000 */
[----:B------:R-:W2:Y:S02]  /*d900*/  @!P1 SYNCS.PHASECHK.TRANS64 P1, [R3+URZ+0x31000], R14 ;  /* 0x0310000e030095a7 */ /* 0x000ea4000802007f */
[----:B--2---:R-:W-:Y:S05]  /*d910*/  @!P1 BRA `(.L_x_17) ;  /* 0xfffffffc00e89947 */ /* 0x004fea000383ffff */
[----:B------:R-:W-:Y:S05]  /*d920*/  BRA `(.L_x_112) ;  /* 0xffffff3400a07947 */ /* 0x000fea000383ffff */
.L_x_18:
[----:B------:R-:W-:-:S13]  /*d930*/  R2UR UR4, R7 ;  /* 0x00000000070472ca */ /* 0x000fda00000e0000 */
[----:B-1----:R-:W-:-:S04]  /*d940*/  MOV R3, UR4 ;  /* 0x0000000400037c02 */ /* 0x002fc80008000f00 */
[----:B------:R1:W2:Y:S03]  /*d950*/  SYNCS.PHASECHK.TRANS64.TRYWAIT P1, [R3+URZ+-0x8], R0 ;  /* 0xfffff800030075a7 */ /* 0x0002a6000802017f */
[----:B--2---:R-:W-:Y:S05]  /*d960*/  @!P1 NANOSLEEP.SYNCS 0x989680 ;  /* 0x009896800000995d */ /* 0x004fea0003900000 */
[----:B------:R-:W2:Y:S02]  /*d970*/  @!P1 SYNCS.PHASECHK.TRANS64 P1, [R3+URZ+-0x8], R0 ;  /* 0xfffff800030095a7 */ /* 0x000ea4000802007f */
[----:B--2---:R-:W-:Y:S05]  /*d980*/  @!P1 BRA `(.L_x_18) ;  /* 0xfffffffc00e89947 */ /* 0x004fea000383ffff */
[----:B------:R-:W-:Y:S05]  /*d990*/  BRA `(.L_x_113) ;  /* 0xffffff3400a07947 */ /* 0x000fea000383ffff */
.L_x_20:
[----:B------:R-:W-:-:S13]  /*d9a0*/  R2UR UR4, R16 ;  /* 0x00000000100472ca */ /* 0x000fda00000e0000 */
[----:B-1----:R-:W-:-:S04]  /*d9b0*/  MOV R15, UR4 ;  /* 0x00000004000f7c02 */ /* 0x002fc80008000f00 */
[----:B------:R1:W2:Y:S03]  /*d9c0*/  SYNCS.PHASECHK.TRANS64.TRYWAIT P1, [R15+URZ+0x31008], R14 ;  /* 0x0310080e0f0075a7 */ /* 0x0002a6000802017f */
[----:B--2---:R-:W-:Y:S05]  /*d9d0*/  @!P1 NANOSLEEP.SYNCS 0x989680 ;  /* 0x009896800000995d */ /* 0x004fea0003900000 */
[----:B------:R-:W2:Y:S02]  /*d9e0*/  @!P1 SYNCS.PHASECHK.TRANS64 P1, [R15+URZ+0x31008], R14 ;  /* 0x0310080e0f0095a7 */ /* 0x000ea4000802007f */
[----:B--2---:R-:W-:Y:S05]  /*d9f0*/  @!P1 BRA `(.L_x_20) ;  /* 0xfffffffc00e89947 */ /* 0x004fea000383ffff */
[----:B------:R-:W-:Y:S05]  /*da00*/  BRA `(.L_x_114) ;  /* 0xffffff5400647947 */ /* 0x000fea000383ffff */
.L_x_25:
[----:B-1----:R-:W-:-:S04]  /*da10*/  MOV R19, UR5 ;  /* 0x0000000500137c02 */ /* 0x002fc80008000f00 */
[----:B------:R1:W2:Y:S03]  /*da20*/  SYNCS.PHASECHK.TRANS64.TRYWAIT P2, [R19+URZ+0x31000], R4 ;  /* 0x03100004130075a7 */ /* 0x0002a6000804017f */
[----:B--2---:R-:W-:Y:S05]  /*da30*/  @!P2 NANOSLEEP.SYNCS 0x989680 ;  /* 0x009896800000a95d */ /* 0x004fea0003900000 */
[----:B------:R-:W2:Y:S02]  /*da40*/  @!P2 SYNCS.PHASECHK.TRANS64 P2, [R19+URZ+0x31000], R4 ;  /* 0x031000041300a5a7 */ /* 0x000ea4000804007f */
[----:B--2---:R-:W-:Y:S05]  /*da50*/  @!P2 BRA `(.L_x_25) ;  /* 0xfffffffc00eca947 */ /* 0x004fea000383ffff */
[----:B------:R-:W-:Y:S05]  /*da60*/  BRA `(.L_x_115) ;  /* 0xffffff6000447947 */ /* 0x000fea000383ffff */
.L_x_29:
[----:B-1----:R-:W-:-:S04]  /*da70*/  MOV R18, UR6 ;  /* 0x0000000600127c02 */ /* 0x002fc80008000f00 */
[----:B------:R1:W2:Y:S03]  /*da80*/  SYNCS.PHASECHK.TRANS64.TRYWAIT P2, [R18+URZ+0x31000], R15 ;  /* 0x0310000f120075a7 */ /* 0x0002a6000804017f */
[----:B--2---:R-:W-:Y:S05]  /*da90*/  @!P2 NANOSLEEP.SYNCS 0x989680 ;  /* 0x009896800000a95d */ /* 0x004fea0003900000 */
[----:B------:R-:W2:Y:S02]  /*daa0*/  @!P2 SYNCS.PHASECHK.TRANS64 P2, [R18+URZ+0x31000], R15 ;  /* 0x0310000f1200a5a7 */ /* 0x000ea4000804007f */
[----:B--2---:R-:W-:Y:S05]  /*dab0*/  @!P2 BRA `(.L_x_29) ;  /* 0xfffffffc00eca947 */ /* 0x004fea000383ffff */
[----:B------:R-:W-:Y:S05]  /*dac0*/  BRA `(.L_x_28) ;  /* 0xffffff7c008c7947 */ /* 0x000fea000383ffff */
.L_x_37:
[----:B-1----:R-:W-:-:S04]  /*dad0*/  MOV R19, UR4 ;  /* 0x0000000400137c02 */ /* 0x002fc80008000f00 */
[----:B------:R1:W2:Y:S03]  /*dae0*/  SYNCS.PHASECHK.TRANS64.TRYWAIT P2, [R19+URZ+0x31000], R4 ;  /* 0x03100004130075a7 */ /* 0x0002a6000804017f */
[----:B--2---:R-:W-:Y:S05]  /*daf0*/  @!P2 NANOSLEEP.SYNCS 0x989680 ;  /* 0x009896800000a95d */ /* 0x004fea0003900000 */
[----:B------:R-:W2:Y:S02]  /*db00*/  @!P2 SYNCS.PHASECHK.TRANS64 P2, [R19+URZ+0x31000], R4 ;  /* 0x031000041300a5a7 */ /* 0x000ea4000804007f */
[----:B--2---:R-:W-:Y:S05]  /*db10*/  @!P2 BRA `(.L_x_37) ;  /* 0xfffffffc00eca947 */ /* 0x004fea000383ffff */
[----:B------:R-:W-:Y:S05]  /*db20*/  BRA `(.L_x_116) ;  /* 0xffffff8800747947 */ /* 0x000fea000383ffff */
.L_x_41:
[----:B-1----:R-:W-:-:S04]  /*db30*/  MOV R18, UR5 ;  /* 0x0000000500127c02 */ /* 0x002fc80008000f00 */
[----:B------:R1:W2:Y:S03]  /*db40*/  SYNCS.PHASECHK.TRANS64.TRYWAIT P2, [R18+URZ+0x31000], R17 ;  /* 0x03100011120075a7 */ /* 0x0002a6000804017f */
[----:B--2---:R-:W-:Y:S05]  /*db50*/  @!P2 NANOSLEEP.SYNCS 0x989680 ;  /* 0x009896800000a95d */ /* 0x004fea0003900000 */
[----:B------:R-:W2:Y:S02]  /*db60*/  @!P2 SYNCS.PHASECHK.TRANS64 P2, [R18+URZ+0x31000], R17 ;  /* 0x031000111200a5a7 */ /* 0x000ea4000804007f */
[----:B--2---:R-:W-:Y:S05]  /*db70*/  @!P2 BRA `(.L_x_41) ;  /* 0xfffffffc00eca947 */ /* 0x004fea000383ffff */
[----:B------:R-:W-:Y:S05]  /*db80*/  BRA `(.L_x_40) ;  /* 0xffffffa800b07947 */ /* 0x000fea000383ffff */
.L_x_57:
[----:B------:R-:W-:-:S13]  /*db90*/  R2UR UR4, R7 ;  /* 0x00000000070472ca */ /* 0x000fda00000e0000 */
[----:B-1----:R-:W-:-:S04]  /*dba0*/  MOV R9, UR4 ;  /* 0x0000000400097c02 */ /* 0x002fc80008000f00 */
[----:B------:R1:W2:Y:S03]  /*dbb0*/  SYNCS.PHASECHK.TRANS64.TRYWAIT P0, [R9+URZ+0x8], R0 ;  /* 0x00000800090075a7 */ /* 0x0002a6000800017f */
[----:B--2---:R-:W-:Y:S05]  /*dbc0*/  @!P0 NANOSLEEP.SYNCS 0x989680 ;  /* 0x009896800000895d */ /* 0x004fea0003900000 */
[----:B------:R-:W2:Y:S02]  /*dbd0*/  @!P0 SYNCS.PHASECHK.TRANS64 P0, [R9+URZ+0x8], R0 ;  /* 0x00000800090085a7 */ /* 0x000ea4000800007f */
[----:B--2---:R-:W-:Y:S05]  /*dbe0*/  @!P0 BRA `(.L_x_57) ;  /* 0xfffffffc00e88947 */ /* 0x004fea000383ffff */
[----:B------:R-:W-:Y:S05]  /*dbf0*/  BRA `(.L_x_117) ;  /* 0xffffffc000207947 */ /* 0x000fea000383ffff */
.L_x_81:
[----:B--2---:R2:W4:Y:S02]  /*dc00*/  SYNCS.PHASECHK.TRANS64.TRYWAIT P0, [R4+URZ+0x31060], R3 ;  /* 0x03106003040075a7 */ /* 0x004524000800017f */
[----:B----4-:R-:W-:Y:S05]  /*dc10*/  @!P0 NANOSLEEP.SYNCS 0x989680 ;  /* 0x009896800000895d */ /* 0x010fea0003900000 */
[----:B------:R-:W4:Y:S02]  /*dc20*/  @!P0 SYNCS.PHASECHK.TRANS64 P0, [R4+URZ+0x31060], R3 ;  /* 0x03106003040085a7 */ /* 0x000f24000800007f */
[----:B----4-:R-:W-:Y:S05]  /*dc30*/  @!P0 BRA `(.L_x_81) ;  /* 0xfffffffc00f08947 */ /* 0x010fea000383ffff */
[----:B------:R-:W-:Y:S05]  /*dc40*/  BRA `(.L_x_118) ;  /* 0xffffffdc00d47947 */ /* 0x000fea000383ffff */
.L_x_86:
[----:B-1----:R1:W2:Y:S02]  /*dc50*/  SYNCS.PHASECHK.TRANS64.TRYWAIT P0, [R2+URZ+0x31028], R5 ;  /* 0x03102805020075a7 */ /* 0x0022a4000800017f */
[----:B--2---:R-:W-:Y:S05]  /*dc60*/  @!P0 NANOSLEEP.SYNCS 0x989680 ;  /* 0x009896800000895d */ /* 0x004fea0003900000 */
[----:B------:R-:W2:Y:S02]  /*dc70*/  @!P0 SYNCS.PHASECHK.TRANS64 P0, [R2+URZ+0x31028], R5 ;  /* 0x03102805020085a7 */ /* 0x000ea4000800007f */
[----:B--2---:R-:W-:Y:S05]  /*dc80*/  @!P0 BRA `(.L_x_86) ;  /* 0xfffffffc00f08947 */ /* 0x004fea000383ffff */
[----:B------:R-:W-:Y:S05]  /*dc90*/  BRA `(.L_x_119) ;  /* 0xffffffe000d87947 */ /* 0x000fea000383ffff */
.L_x_91:
[----:B-1----:R1:W2:Y:S02]  /*dca0*/  SYNCS.PHASECHK.TRANS64.TRYWAIT P0, [R5+URZ+0x31060], R6 ;  /* 0x03106006050075a7 */ /* 0x0022a4000800017f */
[----:B--2---:R-:W-:Y:S05]  /*dcb0*/  @!P0 NANOSLEEP.SYNCS 0x989680 ;  /* 0x009896800000895d */ /* 0x004fea0003900000 */
[----:B------:R-:W2:Y:S02]  /*dcc0*/  @!P0 SYNCS.PHASECHK.TRANS64 P0, [R5+URZ+0x31060], R6 ;  /* 0x03106006050085a7 */ /* 0x000ea4000800007f */
[----:B--2---:R-:W-:Y:S05]  /*dcd0*/  @!P0 BRA `(.L_x_91) ;  /* 0xfffffffc00f08947 */ /* 0x004fea000383ffff */
[----:B------:R-:W-:Y:S05]  /*dce0*/  BRA `(.L_x_120) ;  /* 0xffffffe400ec7947 */ /* 0x000fea000383ffff */
.L_x_96:
[----:B-1----:R1:W2:Y:S02]  /*dcf0*/  SYNCS.PHASECHK.TRANS64.TRYWAIT P0, [R4+URZ+0x31028], R7 ;  /* 0x03102807040075a7 */ /* 0x0022a4000800017f */
[----:B--2---:R-:W-:Y:S05]  /*dd00*/  @!P0 NANOSLEEP.SYNCS 0x989680 ;  /* 0x009896800000895d */ /* 0x004fea0003900000 */
[----:B------:R-:W2:Y:S02]  /*dd10*/  @!P0 SYNCS.PHASECHK.TRANS64 P0, [R4+URZ+0x31028], R7 ;  /* 0x03102807040085a7 */ /* 0x000ea4000800007f */
[----:B--2---:R-:W-:Y:S05]  /*dd20*/  @!P0 BRA `(.L_x_96) ;  /* 0xfffffffc00f08947 */ /* 0x004fea000383ffff */
[----:B------:R-:W-:Y:S05]  /*dd30*/  BRA `(.L_x_121) ;  /* 0xffffffec000c7947 */ /* 0x000fea000383ffff */
.L_x_102:
[----:B-1----:R1:W2:Y:S02]  /*dd40*/  SYNCS.PHASECHK.TRANS64.TRYWAIT P4, [R6+URZ+0x31028], R5 ;  /* 0x03102805060075a7 */ /* 0x0022a4000808017f */
[----:B--2---:R-:W-:Y:S05]  /*dd50*/  @!P4 NANOSLEEP.SYNCS 0x989680 ;  /* 0x009896800000c95d */ /* 0x004fea0003900000 */
[----:B------:R-:W2:Y:S02]  /*dd60*/  @!P4 SYNCS.PHASECHK.TRANS64 P4, [R6+URZ+0x31028], R5 ;  /* 0x031028050600c5a7 */ /* 0x000ea4000808007f */
[----:B--2---:R-:W-:Y:S05]  /*dd70*/  @!P4 BRA `(.L_x_102) ;  /* 0xfffffffc00f0c947 */ /* 0x004fea000383ffff */
[----:B------:R-:W-:Y:S05]  /*dd80*/  BRA `(.L_x_122) ;  /* 0xfffffff0005c7947 */ /* 0x000fea000383ffff */
.L_x_107:
[----:B-1----:R1:W2:Y:S02]  /*dd90*/  SYNCS.PHASECHK.TRANS64.TRYWAIT P4, [R6+URZ+0x31028], R7 ;  /* 0x03102807060075a7 */ /* 0x0022a4000808017f */
[----:B--2---:R-:W-:Y:S05]  /*dda0*/  @!P4 NANOSLEEP.SYNCS 0x989680 ;  /* 0x009896800000c95d */ /* 0x004fea0003900000 */
[----:B------:R-:W2:Y:S02]  /*ddb0*/  @!P4 SYNCS.PHASECHK.TRANS64 P4, [R6+URZ+0x31028], R7 ;  /* 0x031028070600c5a7 */ /* 0x000ea4000808007f */
[----:B--2---:R-:W-:Y:S05]  /*ddc0*/  @!P4 BRA `(.L_x_107) ;  /* 0xfffffffc00f0c947 */ /* 0x004fea000383ffff */
[----:B------:R-:W-:Y:S05]  /*ddd0*/  BRA `(.L_x_123) ;  /* 0xfffffff4007c7947 */ /* 0x000fea000383ffff */
        .weak           $__internal_0_$__cuda_sm20_rcp_rn_f32_slowpath
        .type           $__internal_0_$__cuda_sm20_rcp_rn_f32_slowpath,@function
        .size           $__internal_0_$__cuda_sm20_rcp_rn_f32_slowpath,(.L_x_129 - $__internal_0_$__cuda_sm20_rcp_rn_f32_slowpath)
$__internal_0_$__cuda_sm20_rcp_rn_f32_slowpath:
[----:B------:R-:W-:Y:S01]  /*dde0*/  SHF.L.U32 R0, R3, 0x1, RZ ;  /* 0x0000000103007819 */ /* 0x000fe200000006ff */
[----:B------:R-:W-:Y:S03]  /*ddf0*/  BSSY B2, `(.L_x_124) ;  /* 0x0000030000027945 */ /* 0x000fe60003800000 */
[----:B------:R-:W-:-:S04]  /*de00*/  SHF.R.U32.HI R20, RZ, 0x18, R0 ;  /* 0x00000018ff147819 */ /* 0x000fc80000011600 */
[----:B------:R-:W-:-:S13]  /*de10*/  ISETP.NE.U32.AND P0, PT, R20, RZ, PT ;  /* 0x000000ff1400720c */ /* 0x000fda0003f05070 */
[----:B------:R-:W-:Y:S05]  /*de20*/  @P0 BRA `(.L_x_125) ;  /* 0x0000000000280947 */ /* 0x000fea0003800000 */
[----:B------:R-:W-:-:S04]  /*de30*/  SHF.L.U32 R0, R3, 0x1, RZ ;  /* 0x0000000103007819 */ /* 0x000fc800000006ff */
[----:B------:R-:W-:-:S13]  /*de40*/  ISETP.NE.AND P0, PT, R0, RZ, PT ;  /* 0x000000ff0000720c */ /* 0x000fda0003f05270 */
[----:B------:R-:W-:Y:S01]  /*de50*/  @P0 FFMA R9, R3, 1.84467440737095516160e+19, RZ ;  /* 0x5f80000003090823 */ /* 0x000fe200000000ff */
[----:B------:R-:W-:Y:S08]  /*de60*/  @!P0 MUFU.RCP R8, R3 ;  /* 0x0000000300088308 */ /* 0x000ff00000001000 */
[----:B------:R-:W1:Y:S02]  /*de70*/  @P0 MUFU.RCP R0, R9 ;  /* 0x0000000900000308 */ /* 0x000e640000001000 */
[----:B-1----:R-:W-:-:S04]  /*de80*/  @P0 FFMA R14, R9, R0, -1 ;  /* 0xbf800000090e0423 */ /* 0x002fc80000000000 */
[----:B------:R-:W-:-:S04]  /*de90*/  @P0 FADD.FTZ R15, -R14, -RZ ;  /* 0x800000ff0e0f0221 */ /* 0x000fc80000010100 */
[----:B------:R-:W-:-:S04]  /*dea0*/  @P0 FFMA R0, R0, R15, R0 ;  /* 0x0000000f00000223 */ /* 0x000fc80000000000 */
[----:B------:R-:W-:Y:S01]  /*deb0*/  @P0 FFMA R8, R0, 1.84467440737095516160e+19, RZ ;  /* 0x5f80000000080823 */ /* 0x000fe200000000ff */
[----:B------:R-:W-:Y:S06]  /*dec0*/  BRA `(.L_x_126) ;  /* 0x0000000000887947 */ /* 0x000fec0003800000 */
.L_x_125:
[----:B------:R-:W-:-:S04]  /*ded0*/  IADD3 R22, R20, -0xfd, RZ ;  /* 0xffffff0314167810 */ /* 0x000fc80007ffe0ff */
[----:B------:R-:W-:-:S13]  /*dee0*/  ISETP.GT.U32.AND P0, PT, R22, 0x1, PT ;  /* 0x000000011600780c */ /* 0x000fda0003f04070 */
[----:B------:R-:W-:Y:S05]  /*def0*/  @P0 BRA `(.L_x_127) ;  /* 0x0000000000780947 */ /* 0x000fea0003800000 */
[----:B------:R-:W-:Y:S02]  /*df00*/  LOP3.LUT R0, R3, 0x7fffff, RZ, 0xc0, !PT ;  /* 0x007fffff03007812 */ /* 0x000fe400078ec0ff */
[----:B------:R-:W-:Y:S02]  /*df10*/  MOV R15, 0x3 ;  /* 0x00000003000f7802 */ /* 0x000fe40000000f00 */
[----:B------:R-:W-:Y:S02]  /*df20*/  LOP3.LUT R0, R0, 0x3f800000, RZ, 0xfc, !PT ;  /* 0x3f80000000007812 */ /* 0x000fe400078efcff */
[----:B------:R-:W-:Y:S02]  /*df30*/  SHF.L.U32 R15, R15, R22, RZ ;  /* 0x000000160f0f7219 */ /* 0x000fe400000006ff */
[----:B------:R-:W1:Y:S02]  /*df40*/  MUFU.RCP R9, R0 ;  /* 0x0000000000097308 */ /* 0x000e640000001000 */
[----:B-1----:R-:W-:-:S04]  /*df50*/  FFMA R8, R0, R9, -1 ;  /* 0xbf80000000087423 */ /* 0x002fc80000000009 */
[----:B------:R-:W-:-:S04]  /*df60*/  FADD.FTZ R8, -R8, -RZ ;  /* 0x800000ff08087221 */ /* 0x000fc80000010100 */
[CCC-:B------:R-:W-:Y:S01]  /*df70*/  FFMA.RM R14, R9.reuse, R8.reuse, R9.reuse ;  /* 0x00000008090e7223 */ /* 0x1c0fe20000004009 */
[----:B------:R-:W-:-:S04]  /*df80*/  FFMA.RP R9, R9, R8, R9 ;  /* 0x0000000809097223 */ /* 0x000fc80000008009 */
[C---:B------:R-:W-:Y:S02]  /*df90*/  LOP3.LUT R8, R14.reuse, 0x7fffff, RZ, 0xc0, !PT ;  /* 0x007fffff0e087812 */ /* 0x040fe400078ec0ff */
[----:B------:R-:W-:Y:S02]  /*dfa0*/  FSETP.NEU.FTZ.AND P0, PT, R14, R9, PT ;  /* 0x000000090e00720b */ /* 0x000fe40003f1d000 */
[----:B------:R-:W-:Y:S02]  /*dfb0*/  LOP3.LUT R8, R8, 0x800000, RZ, 0xfc, !PT ;  /* 0x0080000008087812 */ /* 0x000fe400078efcff */
[----:B------:R-:W-:Y:S02]  /*dfc0*/  SEL R9, RZ, 0xffffffff, !P0 ;  /* 0xffffffffff097807 */ /* 0x000fe40004000000 */
[----:B------:R-:W-:Y:S02]  /*dfd0*/  LOP3.LUT R15, R15, R8, RZ, 0xc0, !PT ;  /* 0x000000080f0f7212 */ /* 0x000fe400078ec0ff */
[----:B------:R-:W-:-:S02]  /*dfe0*/  IADD3 R9, -R9, RZ, RZ ;  /* 0x000000ff09097210 */ /* 0x000fc40007ffe1ff */
[-C--:B------:R-:W-:Y:S02]  /*dff0*/  SHF.R.U32.HI R15, RZ, R22.reuse, R15 ;  /* 0x00000016ff0f7219 */ /* 0x080fe4000001160f */
[----:B------:R-:W-:Y:S02]  /*e000*/  LOP3.LUT P1, RZ, R9, R22, R8, 0xf8, !PT ;  /* 0x0000001609ff7212 */ /* 0x000fe4000782f808 */
[C---:B------:R-:W-:Y:S02]  /*e010*/  LOP3.LUT P0, RZ, R15.reuse, 0x1, RZ, 0xc0, !PT ;  /* 0x000000010fff7812 */ /* 0x040fe4000780c0ff */
[----:B------:R-:W-:Y:S02]  /*e020*/  LOP3.LUT P2, RZ, R15, 0x2, RZ, 0xc0, !PT ;  /* 0x000000020fff7812 */ /* 0x000fe4000784c0ff */
[----:B------:R-:W-:Y:S02]  /*e030*/  IADD3 R9, R20, -0xfc, RZ ;  /* 0xffffff0414097810 */ /* 0x000fe40007ffe0ff */
[----:B------:R-:W-:-:S02]  /*e040*/  PLOP3.LUT P0, PT, P0, P1, P2, 0xe0, 0x0 ;  /* 0x000000000000781c */ /* 0x000fc40000703c20 */
[----:B------:R-:W-:Y:S02]  /*e050*/  LOP3.LUT P1, RZ, R3, 0x7fffff, RZ, 0xc0, !PT ;  /* 0x007fffff03ff7812 */ /* 0x000fe4000782c0ff */
[----:B------:R-:W-:Y:S02]  /*e060*/  SEL R0, RZ, 0x1, !P0 ;  /* 0x00000001ff007807 */ /* 0x000fe40004000000 */
[----:B------:R-:W-:Y:S02]  /*e070*/  SHF.R.U32.HI R8, RZ, R9, R8 ;  /* 0x00000009ff087219 */ /* 0x000fe40000011608 */
[----:B------:R-:W-:-:S04]  /*e080*/  IADD3 R0, -R0, RZ, RZ ;  /* 0x000000ff00007210 */ /* 0x000fc80007ffe1ff */
[----:B------:R-:W-:-:S13]  /*e090*/  ISETP.GE.AND P0, PT, R0, RZ, PT ;  /* 0x000000ff0000720c */ /* 0x000fda0003f06270 */
[----:B------:R-:W-:-:S04]  /*e0a0*/  @!P0 IADD3 R8, R8, 0x1, RZ ;  /* 0x0000000108088810 */ /* 0x000fc80007ffe0ff */
[----:B------:R-:W-:-:S04]  /*e0b0*/  @!P1 SHF.L.U32 R8, R8, 0x1, RZ ;  /* 0x0000000108089819 */ /* 0x000fc800000006ff */
[----:B------:R-:W-:Y:S01]  /*e0c0*/  LOP3.LUT R8, R8, 0x80000000, R3, 0xf8, !PT ;  /* 0x8000000008087812 */ /* 0x000fe200078ef803 */
[----:B------:R-:W-:Y:S06]  /*e0d0*/  BRA `(.L_x_126) ;  /* 0x0000000000047947 */ /* 0x000fec0003800000 */
.L_x_127:
[----:B------:R1:W2:Y:S02]  /*e0e0*/  MUFU.RCP R8, R3 ;  /* 0x0000000300087308 */ /* 0x0002a40000001000 */
.L_x_126:
[----:B------:R-:W-:Y:S05]  /*e0f0*/  BSYNC B2 ;  /* 0x0000000000027941 */ /* 0x000fea0003800000 */
.L_x_124:
[----:B--2---:R-:W-:Y:S02]  /*e100*/  MOV R0, R8 ;  /* 0x0000000800007202 */ /* 0x004fe40000000f00 */
[----:B------:R-:W-:Y:S02]  /*e110*/  MOV R8, R17 ;  /* 0x0000001100087202 */ /* 0x000fe40000000f00 */
[----:B------:R-:W-:-:S04]  /*e120*/  MOV R9, 0x0 ;  /* 0x0000000000097802 */ /* 0x000fc80000000f00 */
[----:B-1----:R-:W-:Y:S05]  /*e130*/  RET.REL.NODEC R8 `(_ZN7cutlass13device_kernelINS_4fmha6kernel28FmhaKernelTmaWarpSpecializedINS1_10collective30FmhaMainloopTmaWarpSpecializedINS_6half_tEffN4cute5tupleIJNS7_1CILi128EEENS9_ILi64EEENS9_ILi224EEEEEENS8_IJiNS9_ILi1EEENS8_IJiiEEEEEESG_SG_NS4_14ResidualFusionEJEEENS4_15FmhaFwdEpilogueIS6_fNS8_IJSB_SC_SB_EEEEENS2_23IndividualTileSchedulerEJEEEEEvNT_6ParamsE) ;  /* 0xffffff1c08b07950 */ /* 0x002fea0003c3ffff */
.L_x_128:
[----:B------:R-:W-:-:S00]  /*e140*/  BRA `(.L_x_128) ;  /* 0xfffffffc00fc7947 */ /* 0x000fc0000383ffff */
[----:B------:R-:W-:-:S00]  /*e150*/  NOP ;  /* 0x0000000000007918 */ /* 0x000fc00000000000 */
        /* <DEDUP_REMOVED lines=10> */
.L_x_129:


//--------------------- .nv.global.init           --------------------------
	.section	.nv.global.init,"aw",@progbits
.nv.global.init:
	.type		$str$24,@object
	.size		$str$24,($str$25 - $str$24)
$str$24:
        /*0000*/ 	.byte	0x28, 0x61, 0x64, 0x64, 0x72, 0x65, 0x73, 0x73, 0x20, 0x26, 0x20, 0x6d, 0x61, 0x73, 0x6b, 0x29
        /*0010*/ 	.byte	0x20, 0x3d, 0x3d, 0x20, 0x30, 0x00
	.type		$str$25,@object
	.size		$str$25,(__unnamed_1 - $str$25)
$str$25:
        /*0016*/ 	.byte	0x2f, 0x74, 0x6d, 0x70, 0x2f, 0x63, 0x75, 0x74, 0x6c, 0x61, 0x73, 0x73, 0x5f, 0x73, 0x77, 0x65
        /*0026*/ 	.byte	0x65, 0x70, 0x5f, 0x73, 0x72, 0x63, 0x2f, 0x69, 0x6e, 0x63, 0x6c, 0x75, 0x64, 0x65, 0x2f, 0x63
        /*0036*/ 	.byte	0x75, 0x74, 0x65, 0x2f, 0x70, 0x6f, 0x69, 0x6e, 0x74, 0x65, 0x72, 0x5f, 0x66, 0x6c, 0x61, 0x67
        /*0046*/ 	.byte	0x67, 0x65, 0x64, 0x2e, 0x68, 0x70, 0x70, 0x00
	.type		__unnamed_1,@object
	.size		__unnamed_1,(__unnamed_2 - __unnamed_1)
__unnamed_1:
        /*004e*/ 	.byte	0x61, 0x75, 0x74, 0x6f, 0x20, 0x63, 0x75, 0x74, 0x65, 0x3a, 0x3a, 0x61, 0x73, 0x5f, 0x70, 0x6f
        /* <DEDUP_REMOVED lines=27> */
        /*020e*/ 	.byte	0x3e, 0x3e, 0x3e, 0x3e, 0x3e, 0x5d, 0x00
	.type		__unnamed_2,@object
	.size		__unnamed_2,(.L_1 - __unnamed_2)
__unnamed_2:
        /* <DEDUP_REMOVED lines=29> */
.L_1:


//--------------------- .nv.shared._ZN7cutlass13device_kernelINS_4fmha6kernel28FmhaKernelTmaWarpSpecializedINS1_10collective30FmhaMainloopTmaWarpSpecializedINS_6half_tEffN4cute5tupleIJNS7_1CILi128EEENS9_ILi64EEENS9_ILi224EEEEEENS8_IJiNS9_ILi1EEENS8_IJiiEEEEEESG_SG_NS4_14ResidualFusionEJEEENS4_15FmhaFwdEpilogueIS6_fNS8_IJSB_SC_SB_EEEEENS2_23IndividualTileSchedulerEJEEEEEvNT_6ParamsE --------------------------
	.section	.nv.shared._ZN7cutlass13device_kernelINS_4fmha6kernel28FmhaKernelTmaWarpSpecializedINS1_10collective30FmhaMainloopTmaWarpSpecializedINS_6half_tEffN4cute5tupleIJNS7_1CILi128EEENS9_ILi64EEENS9_ILi224EEEEEENS8_IJiNS9_ILi1EEENS8_IJiiEEEEEESG_SG_NS4_14ResidualFusionEJEEENS4_15FmhaFwdEpilogueIS6_fNS8_IJSB_SC_SB_EEEEENS2_23IndividualTileSchedulerEJEEEEEvNT_6ParamsE,"aw",@nobits
	.sectionflags	@""
	.align	16
	.zero		1024


//--------------------- .nv.shared.reserved.0     --------------------------
	.section	.nv.shared.reserved.0,"aw",@nobits
	.weak		__nv_reservedSMEM_offset_0_alias
	.size		__nv_reservedSMEM_offset_0_alias, 0, 0
	.other		__nv_reservedSMEM_offset_0_alias,@"STO_CUDA_RESERVED_SHARED STV_DEFAULT"
__nv_reservedSMEM_offset_0_alias:
	.zero		0


//--------------------- .nv.global                --------------------------
	.section	.nv.global,"aw",@nobits
.nv.global:
	.type		_ZN39_INTERNAL_b6655061_4_k_cu_9742d059_29724cute1_E,@object
	.size		_ZN39_INTERNAL_b6655061_4_k_cu_9742d059_29724cute1_E,(_ZN39_INTERNAL_b6655061_4_k_cu_9742d059_29724cuda3std3__45__cpo6cbeginE - _ZN39_INTERNAL_b6655061_4_k_cu_9742d059_29724cute1_E)
_ZN39_INTERNAL_b6655061_4_k_cu_9742d059_29724cute1_E:
	.zero		1
	.type		_ZN39_INTERNAL_b6655061_4_k_cu_9742d059_29724cuda3std3__45__cpo6cbeginE,@object
	.size		_ZN39_INTERNAL_b6655061_4_k_cu_9742d059_29724cuda3std3__45__cpo6cbeginE,(_ZN39_INTERNAL_b6655061_4_k_cu_9742d059_29724cuda3std3__48in_placeE - _ZN39_INTERNAL_b6655061_4_k_cu_9742d059_29724cuda3std3__45__cpo6cbeginE)
_ZN39_INTERNAL_b6655061_4_k_cu_9742d059_29724cuda3std3__45__cpo6cbeginE:
	.zero		1
	.type		_ZN39_INTERNAL_b6655061_4_k_cu_9742d059_29724cuda3std3__48in_placeE,@object
	.size		_ZN39_INTERNAL_b6655061_4_k_cu_9742d059_29724cuda3std3__48in_placeE,(_ZN39_INTERNAL_b6655061_4_k_cu_9742d059_29724cuda3std6ranges3__45__cpo9iter_moveE - _ZN39_INTERNAL_b6655061_4_k_cu_9742d059_29724cuda3std3__48in_placeE)
_ZN39_INTERNAL_b6655061_4_k_cu_9742d059_29724cuda3std3__48in_placeE:
	.zero		1
	.type		_ZN39_INTERNAL_b6655061_4_k_cu_9742d059_29724cuda3std6ranges3__45__cpo9iter_moveE,@object
	.size		_ZN39_INTERNAL_b6655061_4_k_cu_9742d059_29724cuda3std6ranges3__45__cpo9iter_moveE,(_ZN39_INTERNAL_b6655061_4_k_cu_9742d059_29724cuda3std3__45__cpo5beginE - _ZN39_INTERNAL_b6655061_4_k_cu_9742d059_29724cuda3std6ranges3__45__cpo9iter_moveE)
_ZN39_INTERNAL_b6655061_4_k_cu_9742d059_29724cuda3std6ranges3__45__cpo9iter_moveE:
	.zero		1
	.type		_ZN39_INTERNAL_b6655061_4_k_cu_9742d059_29724cuda3std3__45__cpo5beginE,@object
	.size		_ZN39_INTERNAL_b6655061_4_k_cu_9742d059_29724cuda3std3__45__cpo5beginE,(_ZN39_INTERNAL_b6655061_4_k_cu_9742d059_29724cuda3std3__441_GLOBAL__N__b6655061_4_k_cu_9742d059_29726ignoreE - _ZN39_INTERNAL_b6655061_4_k_cu_9742d059_29724cuda3std3__45__cpo5beginE)
_ZN39_INTERNAL_b6655061_4_k_cu_9742d059_29724cuda3std3__45__cpo5beginE:
	.zero		1
	.type		_ZN39_INTERNAL_b6655061_4_k_cu_9742d059_29724cuda3std3__441_GLOBAL__N__b6655061_4_k_cu_9742d059_29726ignoreE,@object
	.size		_ZN39_INTERNAL_b6655061_4_k_cu_9742d059_29724cuda3std3__441_GLOBAL__N__b6655061_4_k_cu_9742d059_29726ignoreE,(_ZN39_INTERNAL_b6655061_4_k_cu_9742d059_29724cute7productE - _ZN39_INTERNAL_b6655061_4_k_cu_9742d059_29724cuda3std3__441_GLOBAL__N__b6655061_4_k_cu_9742d059_29726ignoreE)
_ZN39_INTERNAL_b6655061_4_k_cu_9742d059_29724cuda3std3__441_GLOBAL__N__b6655061_4_k_cu_9742d059_29726ignoreE:
	.zero		1
	.type		_ZN39_INTERNAL_b6655061_4_k_cu_9742d059_29724cute7productE,@object
	.size		_ZN39_INTERNAL_b6655061_4_k_cu_9742d059_29724cute7productE,(_ZN39_INTERNAL_b6655061_4_k_cu_9742d059_29724cuda3std3__45__cpo3endE - _ZN39_INTERNAL_b6655061_4_k_cu_9742d059_29724cute7productE)
_ZN39_INTERNAL_b6655061_4_k_cu_9742d059_29724cute7productE:
	.zero		1
	.type		_ZN39_INTERNAL_b6655061_4_k_cu_9742d059_29724cuda3std3__45__cpo3endE,@object
	.size		_ZN39_INTERNAL_b6655061_4_k_cu_9742d059_29724cuda3std3__45__cpo3endE,(_ZN39_INTERNAL_b6655061_4_k_cu_9742d059_29724cuda3std3__419piecewise_constructE - _ZN39_INTERNAL_b6655061_4_k_cu_9742d059_29724cuda3std3__45__cpo3endE)
_ZN39_INTERNAL_b6655061_4_k_cu_9742d059_29724cuda3std3__45__cpo3endE:
	.zero		1
	.type		_ZN39_INTERNAL_b6655061_4_k_cu_9742d059_29724cuda3std3__419piecewise_constructE,@object
	.size		_ZN39_INTERNAL_b6655061_4_k_cu_9742d059_29724cuda3std3__419piecewise_constructE,(_ZN39_INTERNAL_b6655061_4_k_cu_9742d059_29724cuda3std3__45__cpo4cendE - _ZN39_INTERNAL_b6655061_4_k_cu_9742d059_29724cuda3std3__419piecewise_constructE)
_ZN39_INTERNAL_b6655061_4_k_cu_9742d059_29724cuda3std3__419piecewise_constructE:
	.zero		1
	.type		_ZN39_INTERNAL_b6655061_4_k_cu_9742d059_29724cuda3std3__45__cpo4cendE,@object
	.size		_ZN39_INTERNAL_b6655061_4_k_cu_9742d059_29724cuda3std3__45__cpo4cendE,(_ZN39_INTERNAL_b6655061_4_k_cu_9742d059_29724cuda3std6ranges3__45__cpo4swapE - _ZN39_INTERNAL_b6655061_4_k_cu_9742d059_29724cuda3std3__45__cpo4cendE)
_ZN39_INTERNAL_b6655061_4_k_cu_9742d059_29724cuda3std3__45__cpo4cendE:
	.zero		1
	.type		_ZN39_INTERNAL_b6655061_4_k_cu_9742d059_29724cuda3std6ranges3__45__cpo4swapE,@object
	.size		_ZN39_INTERNAL_b6655061_4_k_cu_9742d059_29724cuda3std6ranges3__45__cpo4swapE,(.L_9 - _ZN39_INTERNAL_b6655061_4_k_cu_9742d059_29724cuda3std6ranges3__45__cpo4swapE)
_ZN39_INTERNAL_b6655061_4_k_cu_9742d059_29724cuda3std6ranges3__45__cpo4swapE:
	.zero		1
.L_9:


//--------------------- .nv.constant0._ZN7cutlass13device_kernelINS_4fmha6kernel28FmhaKernelTmaWarpSpecializedINS1_10collective30FmhaMainloopTmaWarpSpecializedINS_6half_tEffN4cute5tupleIJNS7_1CILi128EEENS9_ILi64EEENS9_ILi224EEEEEENS8_IJiNS9_ILi1EEENS8_IJiiEEEEEESG_SG_NS4_14ResidualFusionEJEEENS4_15FmhaFwdEpilogueIS6_fNS8_IJSB_SC_SB_EEEEENS2_23IndividualTileSchedulerEJEEEEEvNT_6ParamsE --------------------------
	.section	.nv.constant0._ZN7cutlass13device_kernelINS_4fmha6kernel28FmhaKernelTmaWarpSpecializedINS1_10collective30FmhaMainloopTmaWarpSpecializedINS_6half_tEffN4cute5tupleIJNS7_1CILi128EEENS9_ILi64EEENS9_ILi224EEEEEENS8_IJiNS9_ILi1EEENS8_IJiiEEEEEESG_SG_NS4_14ResidualFusionEJEEENS4_15FmhaFwdEpilogueIS6_fNS8_IJSB_SC_SB_EEEEENS2_23IndividualTileSchedulerEJEEEEEvNT_6ParamsE,"a",@progbits
	.sectionflags	@""
	.align	4
.nv.constant0._ZN7cutlass13device_kernelINS_4fmha6kernel28FmhaKernelTmaWarpSpecializedINS1_10collective30FmhaMainloopTmaWarpSpecializedINS_6half_tEffN4cute5tupleIJNS7_1CILi128EEENS9_ILi64EEENS9_ILi224EEEEEENS8_IJiNS9_ILi1EEENS8_IJiiEEEEEESG_SG_NS4_14ResidualFusionEJEEENS4_15FmhaFwdEpilogueIS6_fNS8_IJSB_SC_SB_EEEEENS2_23IndividualTileSchedulerEJEEEEEvNT_6ParamsE:
	.zero		2688


//--------------------- SYMBOLS --------------------------

	.type		.nv.reservedSmem.offset0,@object
	.size		.nv.reservedSmem.offset0,0x4
	.type		__assertfail,@function
